//
// Generated by NVIDIA NVVM Compiler
//
// Compiler Build ID: CL-36424714
// Cuda compilation tools, release 13.0, V13.0.88
// Based on NVVM 20.0.0
//

.version 9.0
.target sm_100
.address_size 64

	// .globl	_Z10mergeTilesPKiPiiii
.extern .func  (.param .b32 func_retval0) vprintf
(
	.param .b64 vprintf_param_0,
	.param .b64 vprintf_param_1
)
;
// _ZZ10mergeTilesPKiPiiiiE7changed has been demoted
.global .align 1 .b8 $str[38] = {119, 105, 100, 116, 104, 58, 32, 37, 100, 44, 32, 104, 101, 105, 103, 104, 116, 58, 32, 37, 100, 44, 32, 104, 111, 114, 105, 122, 111, 110, 116, 97, 108, 32, 37, 100, 10};
.global .align 1 .b8 $str$1[13] = {118, 101, 114, 116, 105, 99, 97, 108, 32, 37, 100, 10};

.visible .entry _Z10mergeTilesPKiPiiii(
	.param .u64 .ptr .align 1 _Z10mergeTilesPKiPiiii_param_0,
	.param .u64 .ptr .align 1 _Z10mergeTilesPKiPiiii_param_1,
	.param .u32 _Z10mergeTilesPKiPiiii_param_2,
	.param .u32 _Z10mergeTilesPKiPiiii_param_3,
	.param .u32 _Z10mergeTilesPKiPiiii_param_4
)
{
	.local .align 8 .b8 	__local_depot0[16];
	.reg .b64 	%SP;
	.reg .b64 	%SPL;
	.reg .pred 	%p<58>;
	.reg .b32 	%r<173>;
	.reg .b64 	%rd<144>;
	// demoted variable
	.shared .align 4 .u32 _ZZ10mergeTilesPKiPiiiiE7changed;
	mov.u64 	%SPL, __local_depot0;
	cvta.local.u64 	%SP, %SPL;
	ld.param.u64 	%rd45, [_Z10mergeTilesPKiPiiii_param_0];
	ld.param.u64 	%rd46, [_Z10mergeTilesPKiPiiii_param_1];
	ld.param.u32 	%r75, [_Z10mergeTilesPKiPiiii_param_2];
	ld.param.u32 	%r76, [_Z10mergeTilesPKiPiiii_param_3];
	ld.param.u32 	%r77, [_Z10mergeTilesPKiPiiii_param_4];
	cvta.to.global.u64 	%rd1, %rd46;
	cvta.to.global.u64 	%rd2, %rd45;
	mov.u32 	%r78, %ctaid.y;
	mov.u32 	%r79, %ntid.y;
	mov.u32 	%r80, %tid.y;
	mad.lo.s32 	%r81, %r78, %r79, %r80;
	mov.u32 	%r82, %ctaid.x;
	mov.u32 	%r83, %ntid.x;
	mov.u32 	%r84, %tid.x;
	mad.lo.s32 	%r85, %r82, %r83, %r84;
	mov.u32 	%r1, %ntid.z;
	div.u32 	%r2, %r77, %r1;
	mov.u32 	%r86, %tid.z;
	mul.lo.s32 	%r87, %r77, %r85;
	add.s32 	%r3, %r87, %r86;
	mul.lo.s32 	%r88, %r77, %r81;
	add.s32 	%r4, %r88, %r77;
	mul.lo.s32 	%r5, %r76, %r75;
	or.b32  	%r6, %r84, %r82;
	add.s32 	%r7, %r88, %r86;
	add.s32 	%r89, %r87, %r77;
	add.s32 	%r90, %r89, -1;
	mul.lo.s32 	%r8, %r90, %r75;
	or.b32  	%r9, %r80, %r78;
	mad.lo.s32 	%r10, %r89, %r75, -1;
$L__BB0_1:
	mov.u32 	%r91, %tid.x;
	mov.u32 	%r92, %tid.y;
	or.b32  	%r93, %r91, %r92;
	mov.u32 	%r94, %tid.z;
	or.b32  	%r95, %r93, %r94;
	setp.ne.s32 	%p1, %r95, 0;
	@%p1 bra 	$L__BB0_3;
	mov.b32 	%r96, 0;
	st.shared.u32 	[_ZZ10mergeTilesPKiPiiiiE7changed], %r96;
$L__BB0_3:
	setp.lt.s32 	%p2, %r2, 1;
	bar.sync 	0;
	@%p2 bra 	$L__BB0_64;
	mov.b32 	%r147, 0;
$L__BB0_5:
	add.s32 	%r12, %r4, -1;
	mad.lo.s32 	%r13, %r147, %r1, %r3;
	mad.lo.s32 	%r98, %r75, %r13, %r75;
	add.s32 	%r159, %r98, %r4;
	setp.gt.s32 	%p3, %r159, -1;
	setp.lt.s32 	%p4, %r159, %r5;
	and.pred  	%p5, %p3, %p4;
	@%p5 bra 	$L__BB0_7;
	mad.lo.s32 	%r99, %r13, %r75, %r12;
	add.u64 	%rd47, %SP, 0;
	add.u64 	%rd48, %SPL, 0;
	st.local.v2.u32 	[%rd48], {%r76, %r75};
	st.local.u32 	[%rd48+8], %r99;
	mov.u64 	%rd49, $str;
	cvta.global.u64 	%rd50, %rd49;
	{ // callseq 0, 0
	.param .b64 param0;
	st.param.b64 	[param0], %rd50;
	.param .b64 param1;
	st.param.b64 	[param1], %rd47;
	.param .b32 retval0;
	call.uni (retval0), 
	vprintf, 
	(
	param0, 
	param1
	);
	ld.param.b32 	%r100, [retval0];
	} // callseq 0
$L__BB0_7:
	setp.eq.s32 	%p6, %r6, 0;
	@%p6 bra 	$L__BB0_16;
	mul.lo.s32 	%r102, %r13, %r75;
	add.s32 	%r18, %r102, %r12;
	sub.s32 	%r103, %r102, %r75;
	add.s32 	%r151, %r103, %r4;
	cvt.s64.s32 	%rd51, %r102;
	cvt.s64.s32 	%rd52, %r4;
	add.s64 	%rd3, %rd51, %rd52;
	shl.b64 	%rd53, %rd3, 2;
	add.s64 	%rd54, %rd2, %rd53;
	ld.global.u32 	%r104, [%rd54+-4];
	cvt.s64.s32 	%rd133, %r151;
	mul.wide.s32 	%rd55, %r151, 4;
	add.s64 	%rd56, %rd2, %rd55;
	ld.global.u32 	%r105, [%rd56];
	setp.ne.s32 	%p7, %r104, %r105;
	@%p7 bra 	$L__BB0_16;
	cvt.s64.s32 	%rd6, %r18;
	add.s64 	%rd58, %rd1, %rd53;
	ld.global.u32 	%r149, [%rd58+-4];
	setp.eq.s32 	%p8, %r149, %r18;
	@%p8 bra 	$L__BB0_10;
	bra.uni 	$L__BB0_67;
$L__BB0_10:
	shl.b64 	%rd61, %rd133, 2;
	add.s64 	%rd62, %rd1, %rd61;
	ld.global.u32 	%r150, [%rd62];
	setp.eq.s32 	%p10, %r150, %r151;
	@%p10 bra 	$L__BB0_12;
$L__BB0_11:
	mov.u32 	%r151, %r150;
	cvt.s64.s32 	%rd133, %r151;
	mul.wide.s32 	%rd63, %r151, 4;
	add.s64 	%rd64, %rd1, %rd63;
	ld.global.u32 	%r150, [%rd64];
	setp.ne.s32 	%p11, %r150, %r151;
	@%p11 bra 	$L__BB0_11;
$L__BB0_12:
	setp.ge.s32 	%p12, %r18, %r151;
	@%p12 bra 	$L__BB0_14;
	shl.b64 	%rd67, %rd133, 2;
	add.s64 	%rd68, %rd1, %rd67;
	atom.global.min.s32 	%r108, [%rd68], %r18;
	mov.b32 	%r109, 1;
	st.shared.u32 	[_ZZ10mergeTilesPKiPiiiiE7changed], %r109;
	bra.uni 	$L__BB0_16;
$L__BB0_14:
	setp.ge.s32 	%p13, %r151, %r18;
	@%p13 bra 	$L__BB0_16;
	shl.b64 	%rd65, %rd6, 2;
	add.s64 	%rd66, %rd1, %rd65;
	atom.global.min.s32 	%r106, [%rd66], %r151;
	mov.b32 	%r107, 1;
	st.shared.u32 	[_ZZ10mergeTilesPKiPiiiiE7changed], %r107;
$L__BB0_16:
	mul.lo.s32 	%r110, %r13, %r75;
	add.s32 	%r36, %r110, %r12;
	add.s32 	%r155, %r110, %r4;
	cvt.s64.s32 	%rd135, %r155;
	mul.wide.s32 	%rd69, %r155, 4;
	add.s64 	%rd11, %rd2, %rd69;
	ld.global.u32 	%r111, [%rd11+-4];
	ld.global.u32 	%r112, [%rd11];
	setp.ne.s32 	%p14, %r111, %r112;
	add.s64 	%rd12, %rd1, %rd69;
	@%p14 bra 	$L__BB0_24;
	cvt.s64.s32 	%rd14, %r36;
	ld.global.u32 	%r153, [%rd12+-4];
	setp.eq.s32 	%p15, %r153, %r36;
	mov.u32 	%r28, %r36;
	@%p15 bra 	$L__BB0_18;
	bra.uni 	$L__BB0_68;
$L__BB0_18:
	ld.global.u32 	%r154, [%rd12];
	setp.eq.s32 	%p17, %r154, %r155;
	@%p17 bra 	$L__BB0_20;
$L__BB0_19:
	mov.u32 	%r155, %r154;
	cvt.s64.s32 	%rd135, %r155;
	mul.wide.s32 	%rd72, %r155, 4;
	add.s64 	%rd73, %rd1, %rd72;
	ld.global.u32 	%r154, [%rd73];
	setp.ne.s32 	%p18, %r154, %r155;
	@%p18 bra 	$L__BB0_19;
$L__BB0_20:
	setp.ge.s32 	%p19, %r28, %r155;
	@%p19 bra 	$L__BB0_22;
	shl.b64 	%rd76, %rd135, 2;
	add.s64 	%rd77, %rd1, %rd76;
	atom.global.min.s32 	%r115, [%rd77], %r28;
	mov.b32 	%r116, 1;
	st.shared.u32 	[_ZZ10mergeTilesPKiPiiiiE7changed], %r116;
	bra.uni 	$L__BB0_24;
$L__BB0_22:
	setp.ge.s32 	%p20, %r155, %r28;
	@%p20 bra 	$L__BB0_24;
	shl.b64 	%rd74, %rd14, 2;
	add.s64 	%rd75, %rd1, %rd74;
	atom.global.min.s32 	%r113, [%rd75], %r155;
	mov.b32 	%r114, 1;
	st.shared.u32 	[_ZZ10mergeTilesPKiPiiiiE7changed], %r114;
$L__BB0_24:
	setp.ge.s32 	%p21, %r13, %r76;
	@%p21 bra 	$L__BB0_33;
	ld.global.u32 	%r117, [%rd11+-4];
	mul.wide.s32 	%rd18, %r75, 4;
	add.s64 	%rd78, %rd11, %rd18;
	ld.global.u32 	%r118, [%rd78];
	setp.ne.s32 	%p22, %r117, %r118;
	@%p22 bra 	$L__BB0_33;
	cvt.s64.s32 	%rd20, %r36;
	ld.global.u32 	%r157, [%rd12+-4];
	setp.eq.s32 	%p23, %r157, %r36;
	@%p23 bra 	$L__BB0_27;
	bra.uni 	$L__BB0_69;
$L__BB0_27:
	add.s64 	%rd81, %rd12, %rd18;
	ld.global.u32 	%r158, [%rd81];
	setp.eq.s32 	%p25, %r158, %r159;
	cvt.s64.s32 	%rd137, %r159;
	@%p25 bra 	$L__BB0_29;
$L__BB0_28:
	mov.u32 	%r159, %r158;
	cvt.s64.s32 	%rd137, %r159;
	mul.wide.s32 	%rd82, %r159, 4;
	add.s64 	%rd83, %rd1, %rd82;
	ld.global.u32 	%r158, [%rd83];
	setp.ne.s32 	%p26, %r158, %r159;
	@%p26 bra 	$L__BB0_28;
$L__BB0_29:
	setp.ge.s32 	%p27, %r36, %r159;
	@%p27 bra 	$L__BB0_31;
	shl.b64 	%rd86, %rd137, 2;
	add.s64 	%rd87, %rd1, %rd86;
	atom.global.min.s32 	%r121, [%rd87], %r36;
	mov.b32 	%r122, 1;
	st.shared.u32 	[_ZZ10mergeTilesPKiPiiiiE7changed], %r122;
	bra.uni 	$L__BB0_33;
$L__BB0_31:
	setp.ge.s32 	%p28, %r159, %r36;
	@%p28 bra 	$L__BB0_33;
	shl.b64 	%rd84, %rd20, 2;
	add.s64 	%rd85, %rd1, %rd84;
	atom.global.min.s32 	%r119, [%rd85], %r159;
	mov.b32 	%r120, 1;
	st.shared.u32 	[_ZZ10mergeTilesPKiPiiiiE7changed], %r120;
$L__BB0_33:
	add.s32 	%r147, %r147, 1;
	setp.ne.s32 	%p29, %r147, %r2;
	@%p29 bra 	$L__BB0_5;
	mov.b32 	%r160, 0;
$L__BB0_35:
	mad.lo.s32 	%r45, %r160, %r1, %r7;
	add.s32 	%r46, %r45, %r8;
	setp.gt.s32 	%p30, %r46, -1;
	setp.lt.s32 	%p31, %r46, %r5;
	and.pred  	%p32, %p30, %p31;
	@%p32 bra 	$L__BB0_37;
	add.u64 	%rd88, %SP, 0;
	add.u64 	%rd89, %SPL, 0;
	st.local.u32 	[%rd89], %r46;
	mov.u64 	%rd90, $str$1;
	cvta.global.u64 	%rd91, %rd90;
	{ // callseq 1, 0
	.param .b64 param0;
	st.param.b64 	[param0], %rd91;
	.param .b64 param1;
	st.param.b64 	[param1], %rd88;
	.param .b32 retval0;
	call.uni (retval0), 
	vprintf, 
	(
	param0, 
	param1
	);
	ld.param.b32 	%r124, [retval0];
	} // callseq 1
$L__BB0_37:
	setp.eq.s32 	%p33, %r9, 0;
	@%p33 bra 	$L__BB0_46;
	add.s32 	%r164, %r10, %r45;
	cvt.s64.s32 	%rd27, %r46;
	mul.wide.s32 	%rd92, %r46, 4;
	add.s64 	%rd93, %rd2, %rd92;
	ld.global.u32 	%r126, [%rd93];
	cvt.s64.s32 	%rd139, %r164;
	mul.wide.s32 	%rd94, %r164, 4;
	add.s64 	%rd95, %rd2, %rd94;
	ld.global.u32 	%r127, [%rd95];
	setp.ne.s32 	%p34, %r126, %r127;
	@%p34 bra 	$L__BB0_46;
	shl.b64 	%rd96, %rd27, 2;
	add.s64 	%rd97, %rd1, %rd96;
	ld.global.u32 	%r162, [%rd97];
	setp.eq.s32 	%p35, %r162, %r46;
	mov.u32 	%r49, %r46;
	@%p35 bra 	$L__BB0_40;
	bra.uni 	$L__BB0_70;
$L__BB0_40:
	shl.b64 	%rd100, %rd139, 2;
	add.s64 	%rd101, %rd1, %rd100;
	ld.global.u32 	%r163, [%rd101];
	setp.eq.s32 	%p37, %r163, %r164;
	@%p37 bra 	$L__BB0_42;
$L__BB0_41:
	mov.u32 	%r164, %r163;
	cvt.s64.s32 	%rd139, %r164;
	mul.wide.s32 	%rd102, %r164, 4;
	add.s64 	%rd103, %rd1, %rd102;
	ld.global.u32 	%r163, [%rd103];
	setp.ne.s32 	%p38, %r163, %r164;
	@%p38 bra 	$L__BB0_41;
$L__BB0_42:
	setp.ge.s32 	%p39, %r49, %r164;
	@%p39 bra 	$L__BB0_44;
	shl.b64 	%rd106, %rd139, 2;
	add.s64 	%rd107, %rd1, %rd106;
	atom.global.min.s32 	%r130, [%rd107], %r49;
	mov.b32 	%r131, 1;
	st.shared.u32 	[_ZZ10mergeTilesPKiPiiiiE7changed], %r131;
	bra.uni 	$L__BB0_46;
$L__BB0_44:
	setp.ge.s32 	%p40, %r164, %r49;
	@%p40 bra 	$L__BB0_46;
	shl.b64 	%rd104, %rd27, 2;
	add.s64 	%rd105, %rd1, %rd104;
	atom.global.min.s32 	%r128, [%rd105], %r164;
	mov.b32 	%r129, 1;
	st.shared.u32 	[_ZZ10mergeTilesPKiPiiiiE7changed], %r129;
$L__BB0_46:
	add.s32 	%r56, %r46, %r75;
	cvt.s64.s32 	%rd40, %r46;
	mul.wide.s32 	%rd108, %r46, 4;
	add.s64 	%rd32, %rd2, %rd108;
	ld.global.u32 	%r132, [%rd32];
	mul.wide.s32 	%rd109, %r75, 4;
	add.s64 	%rd33, %rd32, %rd109;
	ld.global.u32 	%r133, [%rd33];
	setp.ne.s32 	%p41, %r132, %r133;
	add.s64 	%rd34, %rd1, %rd108;
	@%p41 bra 	$L__BB0_54;
	ld.global.u32 	%r166, [%rd34];
	setp.eq.s32 	%p42, %r166, %r46;
	mov.u32 	%r58, %r46;
	mov.u64 	%rd35, %rd40;
	@%p42 bra 	$L__BB0_48;
	bra.uni 	$L__BB0_71;
$L__BB0_48:
	mul.wide.s32 	%rd112, %r75, 4;
	add.s64 	%rd113, %rd34, %rd112;
	ld.global.u32 	%r167, [%rd113];
	setp.eq.s32 	%p44, %r167, %r56;
	cvt.s64.s32 	%rd141, %r56;
	mov.u32 	%r168, %r56;
	@%p44 bra 	$L__BB0_50;
$L__BB0_49:
	mov.u32 	%r168, %r167;
	cvt.s64.s32 	%rd141, %r168;
	mul.wide.s32 	%rd114, %r168, 4;
	add.s64 	%rd115, %rd1, %rd114;
	ld.global.u32 	%r167, [%rd115];
	setp.ne.s32 	%p45, %r167, %r168;
	@%p45 bra 	$L__BB0_49;
$L__BB0_50:
	setp.ge.s32 	%p46, %r58, %r168;
	@%p46 bra 	$L__BB0_52;
	shl.b64 	%rd118, %rd141, 2;
	add.s64 	%rd119, %rd1, %rd118;
	atom.global.min.s32 	%r136, [%rd119], %r58;
	mov.b32 	%r137, 1;
	st.shared.u32 	[_ZZ10mergeTilesPKiPiiiiE7changed], %r137;
	bra.uni 	$L__BB0_54;
$L__BB0_52:
	setp.ge.s32 	%p47, %r168, %r58;
	@%p47 bra 	$L__BB0_54;
	shl.b64 	%rd116, %rd35, 2;
	add.s64 	%rd117, %rd1, %rd116;
	atom.global.min.s32 	%r134, [%rd117], %r168;
	mov.b32 	%r135, 1;
	st.shared.u32 	[_ZZ10mergeTilesPKiPiiiiE7changed], %r135;
$L__BB0_54:
	setp.eq.s32 	%p48, %r45, %r75;
	@%p48 bra 	$L__BB0_63;
	add.s32 	%r172, %r56, 1;
	ld.global.u32 	%r138, [%rd32];
	ld.global.u32 	%r139, [%rd33+4];
	setp.ne.s32 	%p49, %r138, %r139;
	@%p49 bra 	$L__BB0_63;
	ld.global.u32 	%r170, [%rd34];
	setp.eq.s32 	%p50, %r170, %r46;
	mov.u32 	%r67, %r46;
	@%p50 bra 	$L__BB0_57;
	bra.uni 	$L__BB0_72;
$L__BB0_57:
	mul.wide.s32 	%rd122, %r46, 4;
	add.s64 	%rd123, %rd1, %rd122;
	mul.wide.s32 	%rd124, %r75, 4;
	add.s64 	%rd125, %rd123, %rd124;
	ld.global.u32 	%r171, [%rd125+4];
	setp.eq.s32 	%p52, %r171, %r172;
	cvt.s64.s32 	%rd143, %r172;
	@%p52 bra 	$L__BB0_59;
$L__BB0_58:
	mov.u32 	%r172, %r171;
	cvt.s64.s32 	%rd143, %r172;
	mul.wide.s32 	%rd126, %r172, 4;
	add.s64 	%rd127, %rd1, %rd126;
	ld.global.u32 	%r171, [%rd127];
	setp.ne.s32 	%p53, %r171, %r172;
	@%p53 bra 	$L__BB0_58;
$L__BB0_59:
	setp.ge.s32 	%p54, %r67, %r172;
	@%p54 bra 	$L__BB0_61;
	shl.b64 	%rd130, %rd143, 2;
	add.s64 	%rd131, %rd1, %rd130;
	atom.global.min.s32 	%r144, [%rd131], %r67;
	mov.b32 	%r145, 1;
	st.shared.u32 	[_ZZ10mergeTilesPKiPiiiiE7changed], %r145;
	bra.uni 	$L__BB0_63;
$L__BB0_61:
	setp.ge.s32 	%p55, %r172, %r67;
	@%p55 bra 	$L__BB0_63;
	shl.b64 	%rd128, %rd40, 2;
	add.s64 	%rd129, %rd1, %rd128;
	atom.global.min.s32 	%r142, [%rd129], %r172;
	mov.b32 	%r143, 1;
	st.shared.u32 	[_ZZ10mergeTilesPKiPiiiiE7changed], %r143;
$L__BB0_63:
	add.s32 	%r160, %r160, 1;
	setp.ne.s32 	%p56, %r160, %r2;
	@%p56 bra 	$L__BB0_35;
$L__BB0_64:
	bar.sync 	0;
	ld.shared.u32 	%r146, [_ZZ10mergeTilesPKiPiiiiE7changed];
	setp.eq.s32 	%p57, %r146, 0;
	@%p57 bra 	$L__BB0_66;
	bar.sync 	0;
	bra.uni 	$L__BB0_1;
$L__BB0_66:
	ret;
$L__BB0_67:
	cvt.s64.s32 	%rd6, %r149;
	mul.wide.s32 	%rd59, %r149, 4;
	add.s64 	%rd60, %rd1, %rd59;
	ld.global.u32 	%r21, [%rd60];
	setp.eq.s32 	%p9, %r21, %r149;
	mov.u32 	%r18, %r149;
	mov.u32 	%r149, %r21;
	@%p9 bra 	$L__BB0_10;
	bra.uni 	$L__BB0_67;
$L__BB0_68:
	cvt.s64.s32 	%rd14, %r153;
	mul.wide.s32 	%rd70, %r153, 4;
	add.s64 	%rd71, %rd1, %rd70;
	ld.global.u32 	%r31, [%rd71];
	setp.eq.s32 	%p16, %r31, %r153;
	mov.u32 	%r28, %r153;
	mov.u32 	%r153, %r31;
	@%p16 bra 	$L__BB0_18;
	bra.uni 	$L__BB0_68;
$L__BB0_69:
	cvt.s64.s32 	%rd20, %r157;
	mul.wide.s32 	%rd79, %r157, 4;
	add.s64 	%rd80, %rd1, %rd79;
	ld.global.u32 	%r39, [%rd80];
	setp.eq.s32 	%p24, %r39, %r157;
	mov.u32 	%r36, %r157;
	mov.u32 	%r157, %r39;
	@%p24 bra 	$L__BB0_27;
	bra.uni 	$L__BB0_69;
$L__BB0_70:
	cvt.s64.s32 	%rd27, %r162;
	mul.wide.s32 	%rd98, %r162, 4;
	add.s64 	%rd99, %rd1, %rd98;
	ld.global.u32 	%r52, [%rd99];
	setp.eq.s32 	%p36, %r52, %r162;
	mov.u32 	%r49, %r162;
	mov.u32 	%r162, %r52;
	@%p36 bra 	$L__BB0_40;
	bra.uni 	$L__BB0_70;
$L__BB0_71:
	cvt.s64.s32 	%rd35, %r166;
	mul.wide.s32 	%rd110, %r166, 4;
	add.s64 	%rd111, %rd1, %rd110;
	ld.global.u32 	%r61, [%rd111];
	setp.eq.s32 	%p43, %r61, %r166;
	mov.u32 	%r58, %r166;
	mov.u32 	%r166, %r61;
	@%p43 bra 	$L__BB0_48;
	bra.uni 	$L__BB0_71;
$L__BB0_72:
	cvt.s64.s32 	%rd40, %r170;
	mul.wide.s32 	%rd120, %r170, 4;
	add.s64 	%rd121, %rd1, %rd120;
	ld.global.u32 	%r70, [%rd121];
	setp.eq.s32 	%p51, %r70, %r170;
	mov.u32 	%r67, %r170;
	mov.u32 	%r170, %r70;
	@%p51 bra 	$L__BB0_57;
	bra.uni 	$L__BB0_72;

}


// ===== COMPILED SASS (sm_100) =====

	.target	sm_100

	.elftype	@"ET_EXEC"


//--------------------- .note.nv.tkinfo           --------------------------
	.section	.note.nv.tkinfo,"",@"SHT_NOTE"
	.sectionflags	@"SHF_NOTE_NV_TKINFO"
	.tkinfo
        /*0018*/ 	.word	0x00000002
        /*0030*/ 	.string	""
        /*0030*/ 	.string	"ptxas"
        /*0030*/ 	.string	"Cuda compilation tools, release 13.0, V13.0.88"
        /*0030*/ 	.string	"Build cuda_13.0.r13.0/compiler.36424714_0"
        /*0030*/ 	.string	"-arch sm_100 -m 64 "



//--------------------- .note.nv.cuinfo           --------------------------
	.section	.note.nv.cuinfo,"",@"SHT_NOTE"
	.sectionflags	@"SHF_NOTE_NV_CUINFO"
        /*0018*/ 	.short	0x0002
        /*001a*/ 	.short	0x0064
        /*001c*/ 	.short	0x0082
	.zero		2


//--------------------- .nv.info                  --------------------------
	.section	.nv.info,"",@"SHT_CUDA_INFO"
	.align	4


	//----- nvinfo : EIATTR_REGCOUNT
	.align		4
        /*0000*/ 	.byte	0x04, 0x2f
        /*0002*/ 	.short	(.L_3 - .L_2)
	.align		4
.L_2:
        /*0004*/ 	.word	index@(_Z10mergeTilesPKiPiiii)
        /*0008*/ 	.word	0x00000026


	//----- nvinfo : EIATTR_FRAME_SIZE
	.align		4
.L_3:
        /*000c*/ 	.byte	0x04, 0x11
        /*000e*/ 	.short	(.L_5 - .L_4)
	.align		4
.L_4:
        /*0010*/ 	.word	index@(_Z10mergeTilesPKiPiiii)
        /*0014*/ 	.word	0x00000010


	//----- nvinfo : EIATTR_MIN_STACK_SIZE
	.align		4
.L_5:
        /*0018*/ 	.byte	0x04, 0x12
        /*001a*/ 	.short	(.L_7 - .L_6)
	.align		4
.L_6:
        /*001c*/ 	.word	index@(_Z10mergeTilesPKiPiiii)
        /*0020*/ 	.word	0x00000010
.L_7:


//--------------------- .nv.compat                --------------------------
	.section	.nv.compat,"",@"SHT_CUDA_COMPAT_INFO"
	.align	4
        /*0000*/ 	.byte	0x02, 0x09, 0x00, 0x00, 0x02, 0x02, 0x01, 0x00, 0x02, 0x05, 0x05, 0x00, 0x03, 0x07, 0x01, 0x01
        /*0010*/ 	.byte	0x02, 0x03, 0x00, 0x00, 0x02, 0x06, 0x01, 0x00, 0x04, 0x0b, 0x08, 0x00, 0x09, 0x00, 0x00, 0x00
        /*0020*/ 	.byte	0x00, 0x00, 0x00, 0x00


//--------------------- .nv.info._Z10mergeTilesPKiPiiii --------------------------
	.section	.nv.info._Z10mergeTilesPKiPiiii,"",@"SHT_CUDA_INFO"
	.sectionflags	@""
	.align	4


	//----- nvinfo : EIATTR_CUDA_API_VERSION
	.align		4
        /*0000*/ 	.byte	0x04, 0x37
        /*0002*/ 	.short	(.L_9 - .L_8)
.L_8:
        /*0004*/ 	.word	0x00000082


	//----- nvinfo : EIATTR_KPARAM_INFO
	.align		4
.L_9:
        /*0008*/ 	.byte	0x04, 0x17
        /*000a*/ 	.short	(.L_11 - .L_10)
.L_10:
        /*000c*/ 	.word	0x00000000
        /*0010*/ 	.short	0x0004
        /*0012*/ 	.short	0x0018
        /*0014*/ 	.byte	0x00, 0xf0, 0x11, 0x00


	//----- nvinfo : EIATTR_KPARAM_INFO
	.align		4
.L_11:
        /*0018*/ 	.byte	0x04, 0x17
        /*001a*/ 	.short	(.L_13 - .L_12)
.L_12:
        /*001c*/ 	.word	0x00000000
        /*0020*/ 	.short	0x0003
        /*0022*/ 	.short	0x0014
        /*0024*/ 	.byte	0x00, 0xf0, 0x11, 0x00


	//----- nvinfo : EIATTR_KPARAM_INFO
	.align		4
.L_13:
        /*0028*/ 	.byte	0x04, 0x17
        /*002a*/ 	.short	(.L_15 - .L_14)
.L_14:
        /*002c*/ 	.word	0x00000000
        /*0030*/ 	.short	0x0002
        /*0032*/ 	.short	0x0010
        /*0034*/ 	.byte	0x00, 0xf0, 0x11, 0x00


	//----- nvinfo : EIATTR_KPARAM_INFO
	.align		4
.L_15:
        /*0038*/ 	.byte	0x04, 0x17
        /*003a*/ 	.short	(.L_17 - .L_16)
.L_16:
        /*003c*/ 	.word	0x00000000
        /*0040*/ 	.short	0x0001
        /*0042*/ 	.short	0x0008
        /*0044*/ 	.byte	0x00, 0xf5, 0x21, 0x00


	//----- nvinfo : EIATTR_KPARAM_INFO
	.align		4
.L_17:
        /*0048*/ 	.byte	0x04, 0x17
        /*004a*/ 	.short	(.L_19 - .L_18)
.L_18:
        /*004c*/ 	.word	0x00000000
        /*0050*/ 	.short	0x0000
        /*0052*/ 	.short	0x0000
        /*0054*/ 	.byte	0x00, 0xf5, 0x21, 0x00


	//----- nvinfo : EIATTR_SPARSE_MMA_MASK
	.align		4
.L_19:
        /*0058*/ 	.byte	0x03, 0x50
        /*005a*/ 	.short	0x0000


	//----- nvinfo : EIATTR_MAXREG_COUNT
	.align		4
        /*005c*/ 	.byte	0x03, 0x1b
        /*005e*/ 	.short	0x00ff


	//----- nvinfo : EIATTR_NUM_BARRIERS
	.align		4
        /*0060*/ 	.byte	0x02, 0x4c
        /*0062*/ 	.byte	0x01
	.zero		1


	//----- nvinfo : EIATTR_EXTERNS
	.align		4
        /*0064*/ 	.byte	0x04, 0x0f
        /*0066*/ 	.short	(.L_21 - .L_20)


	//   ....[0]....
	.align		4
.L_20:
        /*0068*/ 	.word	index@(vprintf)


	//----- nvinfo : EIATTR_MERCURY_ISA_VERSION
	.align		4
.L_21:
        /*006c*/ 	.byte	0x03, 0x5f
        /*006e*/ 	.short	0x0101


	//----- nvinfo : EIATTR_VRC_CTA_INIT_COUNT
	.align		4
        /*0070*/ 	.byte	0x02, 0x4a
	.zero		1
	.zero		1


	//----- nvinfo : EIATTR_SYSCALL_OFFSETS
	.align		4
        /*0074*/ 	.byte	0x04, 0x46
        /*0076*/ 	.short	(.L_23 - .L_22)


	//   ....[0]....
.L_22:
        /*0078*/ 	.word	0x00000530


	//   ....[1]....
        /*007c*/ 	.word	0x00001540


	//----- nvinfo : EIATTR_EXIT_INSTR_OFFSETS
	.align		4
.L_23:
        /*0080*/ 	.byte	0x04, 0x1c
        /*0082*/ 	.short	(.L_25 - .L_24)


	//   ....[0]....
.L_24:
        /*0084*/ 	.word	0x000023c0


	//----- nvinfo : EIATTR_CRS_STACK_SIZE
	.align		4
.L_25:
        /*0088*/ 	.byte	0x04, 0x1e
        /*008a*/ 	.short	(.L_27 - .L_26)
.L_26:
        /*008c*/ 	.word	0x00000000


	//----- nvinfo : EIATTR_CBANK_PARAM_SIZE
	.align		4
.L_27:
        /*0090*/ 	.byte	0x03, 0x19
        /*0092*/ 	.short	0x001c


	//----- nvinfo : EIATTR_PARAM_CBANK
	.align		4
        /*0094*/ 	.byte	0x04, 0x0a
        /*0096*/ 	.short	(.L_29 - .L_28)
	.align		4
.L_28:
        /*0098*/ 	.word	index@(.nv.constant0._Z10mergeTilesPKiPiiii)
        /*009c*/ 	.short	0x0380
        /*009e*/ 	.short	0x001c


	//----- nvinfo : EIATTR_SW_WAR
	.align		4
.L_29:
        /*00a0*/ 	.byte	0x04, 0x36
        /*00a2*/ 	.short	(.L_31 - .L_30)
.L_30:
        /*00a4*/ 	.word	0x00000008
.L_31:


//--------------------- .nv.callgraph             --------------------------
	.section	.nv.callgraph,"",@"SHT_CUDA_CALLGRAPH"
	.align	4
	.sectionentsize	8
	.align		4
        /*0000*/ 	.word	0x00000000
	.align		4
        /*0004*/ 	.word	0xffffffff
	.align		4
        /*0008*/ 	.word	index@(_Z10mergeTilesPKiPiiii)
	.align		4
        /*000c*/ 	.word	index@(vprintf)
	.align		4
        /*0010*/ 	.word	0x00000000
	.align		4
        /*0014*/ 	.word	0xfffffffe
	.align		4
        /*0018*/ 	.word	0x00000000
	.align		4
        /*001c*/ 	.word	0xfffffffd
	.align		4
        /*0020*/ 	.word	0x00000000
	.align		4
        /*0024*/ 	.word	0xfffffffc


//--------------------- .nv.constant4             --------------------------
	.section	.nv.constant4,"a",@progbits
	.align	8
	.align		8
.nv.constant4:
        /*0000*/ 	.dword	vprintf
	.align		8
        /*0008*/ 	.dword	$str
	.align		8
        /*0010*/ 	.dword	$str$1


//--------------------- .text._Z10mergeTilesPKiPiiii --------------------------
	.section	.text._Z10mergeTilesPKiPiiii,"ax",@progbits
	.align	128
        .global         _Z10mergeTilesPKiPiiii
        .type           _Z10mergeTilesPKiPiiii,@function
        .size           _Z10mergeTilesPKiPiiii,(.L_x_76 - _Z10mergeTilesPKiPiiii)
        .other          _Z10mergeTilesPKiPiiii,@"STO_CUDA_ENTRY STV_DEFAULT"
_Z10mergeTilesPKiPiiii:
.text._Z10mergeTilesPKiPiiii:
[----:B------:R-:W0:Y:S01]  /*0000*/  LDC R1, c[0x0][0x37c] ;  /* 0x0000df00ff017b82 */ /* 0x000e220000000800 */
[----:B------:R-:W1:Y:S07]  /*0010*/  LDCU UR5, c[0x0][0x2fc] ;  /* 0x00005f80ff0577ac */ /* 0x000e6e0008000800 */
[----:B------:R-:W2:Y:S01]  /*0020*/  LDC R25, c[0x0][0x364] ;  /* 0x0000d900ff197b82 */ /* 0x000ea20000000800 */
[----:B------:R-:W3:Y:S01]  /*0030*/  S2R R6, SR_TID.X ;  /* 0x0000000000067919 */ /* 0x000ee20000002100 */
[----:B0-----:R-:W-:Y:S01]  /*0040*/  VIADD R1, R1, 0xfffffff0 ;  /* 0xfffffff001017836 */ /* 0x001fe20000000000 */
[----:B------:R-:W0:Y:S01]  /*0050*/  LDCU UR4, c[0x0][0x2f8] ;  /* 0x00005f00ff0477ac */ /* 0x000e220008000800 */
[----:B------:R-:W2:Y:S01]  /*0060*/  S2R R4, SR_TID.Y ;  /* 0x0000000000047919 */ /* 0x000ea20000002200 */
[----:B------:R-:W4:Y:S03]  /*0070*/  LDCU.64 UR36, c[0x0][0x358] ;  /* 0x00006b00ff2477ac */ /* 0x000f260008000a00 */
[----:B------:R-:W3:Y:S01]  /*0080*/  LDC R23, c[0x0][0x360] ;  /* 0x0000d800ff177b82 */ /* 0x000ee20000000800 */
[----:B------:R-:W5:Y:S07]  /*0090*/  LDCU UR38, c[0x0][0x368] ;  /* 0x00006d00ff2677ac */ /* 0x000f6e0008000800 */
[----:B------:R-:W4:Y:S01]  /*00a0*/  LDC R8, c[0x0][0x398] ;  /* 0x0000e600ff087b82 */ /* 0x000f220000000800 */
[----:B0-----:R-:W-:-:S07]  /*00b0*/  IADD3 R18, P3, PT, R1, UR4, RZ ;  /* 0x0000000401127c10 */ /* 0x001fce000ff7e0ff */
[----:B------:R-:W3:Y:S01]  /*00c0*/  S2UR UR40, SR_CTAID.X ;  /* 0x00000000002879c3 */ /* 0x000ee20000002500 */
[----:B-1----:R-:W-:Y:S01]  /*00d0*/  IMAD.X R17, RZ, RZ, UR5, P3 ;  /* 0x00000005ff117e24 */ /* 0x002fe200098e06ff */
[----:B-----5:R-:W0:Y:S01]  /*00e0*/  I2F.U32.RP R0, UR38 ;  /* 0x0000002600007d06 */ /* 0x020e220008209000 */
[----:B------:R-:W-:-:S05]  /*00f0*/  ISETP.NE.U32.AND P2, PT, RZ, UR38, PT ;  /* 0x00000026ff007c0c */ /* 0x000fca000bf45070 */
[----:B------:R-:W2:Y:S02]  /*0100*/  S2UR UR39, SR_CTAID.Y ;  /* 0x00000000002779c3 */ /* 0x000ea40000002600 */
[----:B0-----:R-:W0:Y:S01]  /*0110*/  MUFU.RCP R0, R0 ;  /* 0x0000000000007308 */ /* 0x001e220000001000 */
[----:B---3--:R-:W-:-:S04]  /*0120*/  IMAD R23, R23, UR40, R6 ;  /* 0x0000002817177c24 */ /* 0x008fc8000f8e0206 */
[----:B----4-:R-:W-:Y:S02]  /*0130*/  IMAD R24, R23, R8, R8 ;  /* 0x0000000817187224 */ /* 0x010fe400078e0208 */
[----:B--2---:R-:W-:-:S04]  /*0140*/  IMAD R25, R25, UR39, R4 ;  /* 0x0000002719197c24 */ /* 0x004fc8000f8e0204 */
[----:B------:R-:W-:Y:S02]  /*0150*/  IMAD R27, R25, R8, R8 ;  /* 0x00000008191b7224 */ /* 0x000fe400078e0208 */
[----:B0-----:R-:W-:-:S04]  /*0160*/  VIADD R2, R0, 0xffffffe ;  /* 0x0ffffffe00027836 */ /* 0x001fc80000000000 */
[----:B------:R0:W1:Y:S02]  /*0170*/  F2I.FTZ.U32.TRUNC.NTZ R3, R2 ;  /* 0x0000000200037305 */ /* 0x000064000021f000 */
[----:B0-----:R-:W-:Y:S02]  /*0180*/  IMAD.MOV.U32 R2, RZ, RZ, RZ ;  /* 0x000000ffff027224 */ /* 0x001fe400078e00ff */
[----:B-1----:R-:W-:-:S04]  /*0190*/  IMAD.MOV R5, RZ, RZ, -R3 ;  /* 0x000000ffff057224 */ /* 0x002fc800078e0a03 */
[----:B------:R-:W-:-:S04]  /*01a0*/  IMAD R5, R5, UR38, RZ ;  /* 0x0000002605057c24 */ /* 0x000fc8000f8e02ff */
[----:B------:R-:W-:Y:S02]  /*01b0*/  IMAD.HI.U32 R3, R3, R5, R2 ;  /* 0x0000000503037227 */ /* 0x000fe400078e0002 */
[----:B------:R-:W0:Y:S04]  /*01c0*/  S2R R2, SR_TID.Z ;  /* 0x0000000000027919 */ /* 0x000e280000002300 */
[----:B------:R-:W-:-:S04]  /*01d0*/  IMAD.HI.U32 R29, R3, R8, RZ ;  /* 0x00000008031d7227 */ /* 0x000fc800078e00ff */
[----:B------:R-:W-:-:S04]  /*01e0*/  IMAD.MOV R3, RZ, RZ, -R29 ;  /* 0x000000ffff037224 */ /* 0x000fc800078e0a1d */
[----:B------:R-:W-:Y:S02]  /*01f0*/  IMAD R0, R3, UR38, R8 ;  /* 0x0000002603007c24 */ /* 0x000fe4000f8e0208 */
[----:B------:R-:W1:Y:S03]  /*0200*/  LDC R3, c[0x0][0x390] ;  /* 0x0000e400ff037b82 */ /* 0x000e660000000800 */
[----:B------:R-:W-:-:S13]  /*0210*/  ISETP.GE.U32.AND P0, PT, R0, UR38, PT ;  /* 0x0000002600007c0c */ /* 0x000fda000bf06070 */
[----:B------:R-:W-:Y:S02]  /*0220*/  @P0 VIADD R0, R0, -UR38 ;  /* 0x8000002600000c36 */ /* 0x000fe40008000000 */
[----:B------:R-:W-:Y:S02]  /*0230*/  @P0 VIADD R29, R29, 0x1 ;  /* 0x000000011d1d0836 */ /* 0x000fe40000000000 */
[-CC-:B0-----:R-:W-:Y:S01]  /*0240*/  IMAD R25, R25, R8.reuse, R2.reuse ;  /* 0x0000000819197224 */ /* 0x181fe200078e0202 */
[----:B------:R-:W-:Y:S01]  /*0250*/  ISETP.GE.U32.AND P1, PT, R0, UR38, PT ;  /* 0x0000002600007c0c */ /* 0x000fe2000bf26070 */
[----:B------:R-:W-:Y:S02]  /*0260*/  IMAD R23, R23, R8, R2 ;  /* 0x0000000817177224 */ /* 0x000fe400078e0202 */
[C---:B-1----:R-:W-:Y:S01]  /*0270*/  IMAD R26, R24.reuse, R3, -0x1 ;  /* 0xffffffff181a7424 */ /* 0x042fe200078e0203 */
[----:B------:R-:W-:-:S09]  /*0280*/  IADD3 R24, PT, PT, R24, -0x1, RZ ;  /* 0xffffffff18187810 */ /* 0x000fd20007ffe0ff */
[----:B------:R-:W-:Y:S01]  /*0290*/  @P1 VIADD R29, R29, 0x1 ;  /* 0x000000011d1d1836 */ /* 0x000fe20000000000 */
[----:B------:R-:W-:-:S07]  /*02a0*/  @!P2 LOP3.LUT R29, RZ, UR38, RZ, 0x33, !PT ;  /* 0x00000026ff1dac12 */ /* 0x000fce000f8e33ff */
.L_x_74:
[----:B------:R-:W0:Y:S01]  /*02b0*/  S2R R0, SR_TID.X ;  /* 0x0000000000007919 */ /* 0x000e220000002100 */
[----:B------:R-:W0:Y:S01]  /*02c0*/  S2R R3, SR_TID.Y ;  /* 0x0000000000037919 */ /* 0x000e220000002200 */
[----:B------:R-:W0:Y:S02]  /*02d0*/  S2R R2, SR_TID.Z ;  /* 0x0000000000027919 */ /* 0x000e240000002300 */
[----:B0-----:R-:W-:-:S13]  /*02e0*/  LOP3.LUT P0, RZ, R2, R0, R3, 0xfe, !PT ;  /* 0x0000000002ff7212 */ /* 0x001fda000780fe03 */
[----:B------:R-:W0:Y:S01]  /*02f0*/  @!P0 S2R R3, SR_CgaCtaId ;  /* 0x0000000000038919 */ /* 0x000e220000008800 */
[----:B------:R-:W-:-:S04]  /*0300*/  @!P0 MOV R0, 0x400 ;  /* 0x0000040000008802 */ /* 0x000fc80000000f00 */
[----:B0-----:R-:W-:-:S05]  /*0310*/  @!P0 LEA R0, R3, R0, 0x18 ;  /* 0x0000000003008211 */ /* 0x001fca00078ec0ff */
[----:B------:R0:W-:Y:S01]  /*0320*/  @!P0 STS [R0], RZ ;  /* 0x000000ff00008388 */ /* 0x0001e20000000800 */
[----:B------:R-:W-:Y:S01]  /*0330*/  BAR.SYNC.DEFER_BLOCKING 0x0 ;  /* 0x0000000000007b1d */ /* 0x000fe20000010000 */
[----:B------:R-:W-:-:S13]  /*0340*/  ISETP.GE.AND P0, PT, R29, 0x1, PT ;  /* 0x000000011d00780c */ /* 0x000fda0003f06270 */
[----:B0-----:R-:W-:Y:S05]  /*0350*/  @!P0 BRA `(.L_x_0) ;  /* 0x0000001c00fc8947 */ /* 0x001fea0003800000 */
[----:B------:R-:W-:Y:S01]  /*0360*/  BSSY B7, `(.L_x_1) ;  /* 0x0000106000077945 */ /* 0x000fe20003800000 */
[----:B------:R-:W-:-:S07]  /*0370*/  IMAD.MOV.U32 R28, RZ, RZ, RZ ;  /* 0x000000ffff1c7224 */ /* 0x000fce00078e00ff */
.L_x_37:
[----:B0-----:R-:W0:Y:S01]  /*0380*/  LDC R9, c[0x0][0x390] ;  /* 0x0000e400ff097b82 */ /* 0x001e220000000800 */
[C---:B------:R-:W-:Y:S01]  /*0390*/  IMAD R22, R28.reuse, UR38, R23 ;  /* 0x000000261c167c24 */ /* 0x040fe2000f8e0217 */
[----:B------:R-:W-:Y:S05]  /*03a0*/  YIELD ;  /* 0x0000000000007946 */ /* 0x000fea0003800000 */
[----:B------:R-:W-:Y:S01]  /*03b0*/  VIADD R28, R28, 0x1 ;  /* 0x000000011c1c7836 */ /* 0x000fe20000000000 */
[----:B-12---:R-:W1:Y:S01]  /*03c0*/  LDC.64 R2, c[0x0][0x390] ;  /* 0x0000e400ff027b82 */ /* 0x006e620000000a00 */
[----:B------:R-:W-:Y:S01]  /*03d0*/  BSSY.RECONVERGENT B6, `(.L_x_2) ;  /* 0x0000017000067945 */ /* 0x000fe20003800200 */
[----:B---3--:R-:W-:-:S02]  /*03e0*/  VIADD R0, R27, 0xffffffff ;  /* 0xffffffff1b007836 */ /* 0x008fc40000000000 */
[----:B------:R-:W-:-:S04]  /*03f0*/  ISETP.NE.AND P2, PT, R28, R29, PT ;  /* 0x0000001d1c00720c */ /* 0x000fc80003f45270 */
[----:B------:R-:W-:Y:S01]  /*0400*/  P2R R19, PR, RZ, 0x4 ;  /* 0x00000004ff137803 */ /* 0x000fe20000000000 */
[----:B0-----:R-:W-:-:S04]  /*0410*/  IMAD R16, R22, R9, R9 ;  /* 0x0000000916107224 */ /* 0x001fc800078e0209 */
[----:B------:R-:W-:Y:S02]  /*0420*/  IMAD.IADD R16, R27, 0x1, R16 ;  /* 0x000000011b107824 */ /* 0x000fe400078e0210 */
[----:B-1----:R-:W-:-:S03]  /*0430*/  IMAD R3, R3, R2, RZ ;  /* 0x0000000203037224 */ /* 0x002fc600078e02ff */
[C---:B------:R-:W-:Y:S02]  /*0440*/  ISETP.GT.AND P1, PT, R16.reuse, -0x1, PT ;  /* 0xffffffff1000780c */ /* 0x040fe40003f24270 */
[----:B------:R-:W-:-:S13]  /*0450*/  ISETP.GE.AND P0, PT, R16, R3, PT ;  /* 0x000000031000720c */ /* 0x000fda0003f06270 */
[----:B------:R-:W-:Y:S05]  /*0460*/  @!P0 BRA P1, `(.L_x_3) ;  /* 0x0000000000348947 */ /* 0x000fea0000800000 */
[----:B------:R-:W0:Y:S01]  /*0470*/  LDC R8, c[0x0][0x394] ;  /* 0x0000e500ff087b82 */ /* 0x000e220000000800 */
[----:B------:R-:W-:Y:S01]  /*0480*/  MOV R2, 0x0 ;  /* 0x0000000000027802 */ /* 0x000fe20000000f00 */
[----:B------:R-:W-:Y:S01]  /*0490*/  IMAD R0, R22, R9, R0 ;  /* 0x0000000916007224 */ /* 0x000fe200078e0200 */
[----:B------:R-:W1:Y:S01]  /*04a0*/  LDCU.64 UR4, c[0x4][0x8] ;  /* 0x01000100ff0477ac */ /* 0x000e620008000a00 */
[----:B------:R-:W-:Y:S02]  /*04b0*/  IMAD.MOV.U32 R6, RZ, RZ, R18 ;  /* 0x000000ffff067224 */ /* 0x000fe400078e0012 */
[----:B------:R-:W-:Y:S01]  /*04c0*/  IMAD.MOV.U32 R7, RZ, RZ, R17 ;  /* 0x000000ffff077224 */ /* 0x000fe200078e0011 */
[----:B------:R2:W-:Y:S01]  /*04d0*/  STL [R1+0x8], R0 ;  /* 0x0000080001007387 */ /* 0x0005e20000100800 */
[----:B------:R-:W3:Y:S01]  /*04e0*/  LDC.64 R2, c[0x4][R2] ;  /* 0x0100000002027b82 */ /* 0x000ee20000000a00 */
[----:B-1----:R-:W-:Y:S02]  /*04f0*/  IMAD.U32 R4, RZ, RZ, UR4 ;  /* 0x00000004ff047e24 */ /* 0x002fe4000f8e00ff */
[----:B------:R-:W-:Y:S01]  /*0500*/  IMAD.U32 R5, RZ, RZ, UR5 ;  /* 0x00000005ff057e24 */ /* 0x000fe2000f8e00ff */
[----:B0-----:R2:W-:Y:S06]  /*0510*/  STL.64 [R1], R8 ;  /* 0x0000000801007387 */ /* 0x0015ec0000100a00 */
[----:B------:R-:W-:-:S07]  /*0520*/  LEPC R20, `(.L_x_3) ;  /* 0x000000001014794e */ /* 0x000fce0000000000 */
[----:B--23--:R-:W-:Y:S05]  /*0530*/  CALL.ABS.NOINC R2 ;  /* 0x0000000002007343 */ /* 0x00cfea0003c00000 */
.L_x_3:
[----:B------:R-:W-:Y:S05]  /*0540*/  BSYNC.RECONVERGENT B6 ;  /* 0x0000000000067941 */ /* 0x000fea0003800200 */
.L_x_2:
[----:B------:R-:W0:Y:S01]  /*0550*/  S2R R0, SR_TID.X ;  /* 0x0000000000007919 */ /* 0x000e220000002100 */
[----:B------:R-:W-:Y:S01]  /*0560*/  BSSY.RECONVERGENT B0, `(.L_x_4) ;  /* 0x0000056000007945 */ /* 0x000fe20003800200 */
[----:B0-----:R-:W-:-:S13]  /*0570*/  LOP3.LUT P0, RZ, R0, UR40, RZ, 0xfc, !PT ;  /* 0x0000002800ff7c12 */ /* 0x001fda000f80fcff */
[----:B------:R-:W-:Y:S05]  /*0580*/  @!P0 BRA `(.L_x_5) ;  /* 0x00000004004c8947 */ /* 0x000fea0003800000 */
[----:B------:R-:W0:Y:S01]  /*0590*/  LDCU UR6, c[0x0][0x390] ;  /* 0x00007200ff0677ac */ /* 0x000e220008000800 */
[----:B------:R-:W1:Y:S01]  /*05a0*/  LDC.64 R2, c[0x0][0x380] ;  /* 0x0000e000ff027b82 */ /* 0x000e620000000a00 */
[----:B------:R-:W-:Y:S01]  /*05b0*/  SHF.R.S32.HI R5, RZ, 0x1f, R27 ;  /* 0x0000001fff057819 */ /* 0x000fe2000001141b */
[----:B------:R-:W2:Y:S01]  /*05c0*/  LDCU.64 UR4, c[0x0][0x380] ;  /* 0x00007000ff0477ac */ /* 0x000ea20008000a00 */
[----:B0-----:R-:W-:-:S05]  /*05d0*/  IMAD R0, R22, UR6, RZ ;  /* 0x0000000616007c24 */ /* 0x001fca000f8e02ff */
[C---:B------:R-:W-:Y:S02]  /*05e0*/  IADD3 R4, P0, PT, R27.reuse, R0, RZ ;  /* 0x000000001b047210 */ /* 0x040fe40007f1e0ff */
[----:B------:R-:W-:Y:S02]  /*05f0*/  IADD3 R9, PT, PT, R27, -UR6, R0 ;  /* 0x800000061b097c10 */ /* 0x000fe4000fffe000 */
[----:B------:R-:W-:Y:S02]  /*0600*/  LEA.HI.X.SX32 R5, R0, R5, 0x1, P0 ;  /* 0x0000000500057211 */ /* 0x000fe400000f0eff */
[C---:B------:R-:W-:Y:S01]  /*0610*/  SHF.L.U32 R7, R4.reuse, 0x2, RZ ;  /* 0x0000000204077819 */ /* 0x040fe200000006ff */
[----:B-1----:R-:W-:Y:S01]  /*0620*/  IMAD.WIDE R2, R9, 0x4, R2 ;  /* 0x0000000409027825 */ /* 0x002fe200078e0202 */
[----:B------:R-:W-:Y:S02]  /*0630*/  SHF.L.U64.HI R8, R4, 0x2, R5 ;  /* 0x0000000204087819 */ /* 0x000fe40000010205 */
[----:B--2---:R-:W-:-:S03]  /*0640*/  IADD3 R4, P0, PT, R7, UR4, RZ ;  /* 0x0000000407047c10 */ /* 0x004fc6000ff1e0ff */
[----:B------:R-:W2:Y:S01]  /*0650*/  LDG.E R3, desc[UR36][R2.64] ;  /* 0x0000002402037981 */ /* 0x000ea2000c1e1900 */
[----:B------:R-:W-:-:S05]  /*0660*/  IADD3.X R5, PT, PT, R8, UR5, RZ, P0, !PT ;  /* 0x0000000508057c10 */ /* 0x000fca00087fe4ff */
[----:B------:R-:W2:Y:S02]  /*0670*/  LDG.E R4, desc[UR36][R4.64+-0x4] ;  /* 0xfffffc2404047981 */ /* 0x000ea4000c1e1900 */
[----:B--2---:R-:W-:-:S13]  /*0680*/  ISETP.NE.AND P0, PT, R4, R3, PT ;  /* 0x000000030400720c */ /* 0x004fda0003f05270 */
[----:B------:R-:W-:Y:S05]  /*0690*/  @P0 BRA `(.L_x_5) ;  /* 0x0000000400080947 */ /* 0x000fea0003800000 */
[----:B------:R-:W0:Y:S02]  /*06a0*/  LDC.64 R2, c[0x0][0x388] ;  /* 0x0000e200ff027b82 */ /* 0x000e240000000a00 */
[----:B0-----:R-:W-:-:S05]  /*06b0*/  IADD3 R6, P0, PT, R7, R2, RZ ;  /* 0x0000000207067210 */ /* 0x001fca0007f1e0ff */
[----:B------:R-:W-:-:S05]  /*06c0*/  IMAD.X R7, R8, 0x1, R3, P0 ;  /* 0x0000000108077824 */ /* 0x000fca00000e0603 */
[----:B------:R-:W2:Y:S01]  /*06d0*/  LDG.E R6, desc[UR36][R6.64+-0x4] ;  /* 0xfffffc2406067981 */ /* 0x000ea2000c1e1900 */
[----:B------:R-:W-:Y:S01]  /*06e0*/  VIADD R11, R27, 0xffffffff ;  /* 0xffffffff1b0b7836 */ /* 0x000fe20000000000 */
[----:B------:R-:W-:Y:S01]  /*06f0*/  BSSY.RECONVERGENT B1, `(.L_x_6) ;  /* 0x0000015000017945 */ /* 0x000fe20003800200 */
[--C-:B------:R-:W-:Y:S01]  /*0700*/  SHF.R.S32.HI R8, RZ, 0x1f, R9.reuse ;  /* 0x0000001fff087819 */ /* 0x100fe20000011409 */
[----:B------:R-:W-:Y:S02]  /*0710*/  IMAD.MOV.U32 R10, RZ, RZ, R9 ;  /* 0x000000ffff0a7224 */ /* 0x000fe400078e0009 */
[----:B------:R-:W-:-:S04]  /*0720*/  IMAD.IADD R11, R11, 0x1, R0 ;  /* 0x000000010b0b7824 */ /* 0x000fc800078e0200 */
[--C-:B------:R-:W-:Y:S01]  /*0730*/  IMAD.MOV.U32 R4, RZ, RZ, R11.reuse ;  /* 0x000000ffff047224 */ /* 0x100fe200078e000b */
[----:B------:R-:W-:Y:S02]  /*0740*/  SHF.R.S32.HI R5, RZ, 0x1f, R11 ;  /* 0x0000001fff057819 */ /* 0x000fe4000001140b */
[----:B--2---:R-:W-:-:S13]  /*0750*/  ISETP.NE.AND P0, PT, R6, R11, PT ;  /* 0x0000000b0600720c */ /* 0x004fda0003f05270 */
[----:B------:R-:W-:Y:S05]  /*0760*/  @!P0 BRA `(.L_x_7) ;  /* 0x0000000000348947 */ /* 0x000fea0003800000 */
[----:B------:R-:W0:Y:S01]  /*0770*/  LDC.64 R4, c[0x0][0x388] ;  /* 0x0000e200ff047b82 */ /* 0x000e220000000a00 */
[----:B------:R-:W-:Y:S01]  /*0780*/  BSSY.RECONVERGENT B2, `(.L_x_8) ;  /* 0x0000008000027945 */ /* 0x000fe20003800200 */
[----:B------:R-:W-:-:S07]  /*0790*/  IMAD.MOV.U32 R11, RZ, RZ, R6 ;  /* 0x000000ffff0b7224 */ /* 0x000fce00078e0006 */
.L_x_9:
[----:B0-----:R-:W-:-:S06]  /*07a0*/  IMAD.WIDE R6, R11, 0x4, R4 ;  /* 0x000000040b067825 */ /* 0x001fcc00078e0204 */
[----:B------:R-:W2:Y:S01]  /*07b0*/  LDG.E R6, desc[UR36][R6.64] ;  /* 0x0000002406067981 */ /* 0x000ea2000c1e1900 */
[----:B------:R-:W-:Y:S01]  /*07c0*/  IMAD.MOV.U32 R13, RZ, RZ, R11 ;  /* 0x000000ffff0d7224 */ /* 0x000fe200078e000b */
[----:B--2---:R-:W-:Y:S01]  /*07d0*/  ISETP.NE.AND P0, PT, R6, R11, PT ;  /* 0x0000000b0600720c */ /* 0x004fe20003f05270 */
[----:B------:R-:W-:-:S12]  /*07e0*/  IMAD.MOV.U32 R11, RZ, RZ, R6 ;  /* 0x000000ffff0b7224 */ /* 0x000fd800078e0006 */
[----:B------:R-:W-:Y:S05]  /*07f0*/  @P0 BRA `(.L_x_9) ;  /* 0xfffffffc00e80947 */ /* 0x000fea000383ffff */
[----:B------:R-:W-:Y:S05]  /*0800*/  BSYNC.RECONVERGENT B2 ;  /* 0x0000000000027941 */ /* 0x000fea0003800200 */
.L_x_8:
[--C-:B------:R-:W-:Y:S01]  /*0810*/  SHF.R.S32.HI R5, RZ, 0x1f, R13.reuse ;  /* 0x0000001fff057819 */ /* 0x100fe2000001140d */
[----:B------:R-:W-:Y:S01]  /*0820*/  IMAD.MOV.U32 R4, RZ, RZ, R13 ;  /* 0x000000ffff047224 */ /* 0x000fe200078e000d */
[----:B------:R-:W-:-:S07]  /*0830*/  MOV R11, R13 ;  /* 0x0000000d000b7202 */ /* 0x000fce0000000f00 */
.L_x_7:
[----:B------:R-:W-:Y:S05]  /*0840*/  BSYNC.RECONVERGENT B1 ;  /* 0x0000000000017941 */ /* 0x000fea0003800200 */
.L_x_6:
[----:B------:R-:W-:-:S04]  /*0850*/  LEA R6, P0, R10, R2, 0x2 ;  /* 0x000000020a067211 */ /* 0x000fc800078010ff */
[----:B------:R-:W-:-:S05]  /*0860*/  LEA.HI.X R7, R10, R3, R8, 0x2, P0 ;  /* 0x000000030a077211 */ /* 0x000fca00000f1408 */
[----:B------:R-:W2:Y:S01]  /*0870*/  LDG.E R0, desc[UR36][R6.64] ;  /* 0x0000002406007981 */ /* 0x000ea2000c1e1900 */
[----:B------:R-:W-:Y:S01]  /*0880*/  BSSY.RECONVERGENT B1, `(.L_x_10) ;  /* 0x000000e000017945 */ /* 0x000fe20003800200 */
[----:B--2---:R-:W-:-:S13]  /*0890*/  ISETP.NE.AND P0, PT, R0, R9, PT ;  /* 0x000000090000720c */ /* 0x004fda0003f05270 */
[----:B------:R-:W-:Y:S05]  /*08a0*/  @!P0 BRA `(.L_x_11) ;  /* 0x00000000002c8947 */ /* 0x000fea0003800000 */
[----:B------:R-:W0:Y:S01]  /*08b0*/  LDC.64 R6, c[0x0][0x388] ;  /* 0x0000e200ff067b82 */ /* 0x000e220000000a00 */
[----:B------:R-:W-:Y:S01]  /*08c0*/  BSSY.RECONVERGENT B2, `(.L_x_12) ;  /* 0x0000007000027945 */ /* 0x000fe20003800200 */
.L_x_13:
[----:B0-----:R-:W-:-:S06]  /*08d0*/  IMAD.WIDE R8, R0, 0x4, R6 ;  /* 0x0000000400087825 */ /* 0x001fcc00078e0206 */
[----:B------:R-:W2:Y:S01]  /*08e0*/  LDG.E R9, desc[UR36][R8.64] ;  /* 0x0000002408097981 */ /* 0x000ea2000c1e1900 */
[----:B------:R-:W-:Y:S01]  /*08f0*/  IMAD.MOV.U32 R10, RZ, RZ, R0 ;  /* 0x000000ffff0a7224 */ /* 0x000fe200078e0000 */
[----:B--2---:R-:W-:Y:S01]  /*0900*/  ISETP.NE.AND P0, PT, R9, R0, PT ;  /* 0x000000000900720c */ /* 0x004fe20003f05270 */
[----:B------:R-:W-:-:S12]  /*0910*/  IMAD.MOV.U32 R0, RZ, RZ, R9 ;  /* 0x000000ffff007224 */ /* 0x000fd800078e0009 */
[----:B------:R-:W-:Y:S05]  /*0920*/  @P0 BRA `(.L_x_13) ;  /* 0xfffffffc00e80947 */ /* 0x000fea000383ffff */
[----:B------:R-:W-:Y:S05]  /*0930*/  BSYNC.RECONVERGENT B2 ;  /* 0x0000000000027941 */ /* 0x000fea0003800200 */
.L_x_12:
[--C-:B------:R-:W-:Y:S01]  /*0940*/  SHF.R.S32.HI R8, RZ, 0x1f, R10.reuse ;  /* 0x0000001fff087819 */ /* 0x100fe2000001140a */
[----:B------:R-:W-:-:S07]  /*0950*/  IMAD.MOV.U32 R9, RZ, RZ, R10 ;  /* 0x000000ffff097224 */ /* 0x000fce00078e000a */
.L_x_11:
[----:B------:R-:W-:Y:S05]  /*0960*/  BSYNC.RECONVERGENT B1 ;  /* 0x0000000000017941 */ /* 0x000fea0003800200 */
.L_x_10:
[----:B------:R-:W-:-:S13]  /*0970*/  ISETP.GE.AND P0, PT, R11, R9, PT ;  /* 0x000000090b00720c */ /* 0x000fda0003f06270 */
[----:B------:R-:W-:Y:S05]  /*0980*/  @P0 BRA `(.L_x_14) ;  /* 0x0000000000240947 */ /* 0x000fea0003800000 */
[----:B------:R-:W-:-:S04]  /*0990*/  LEA R2, P0, R10, R2, 0x2 ;  /* 0x000000020a027211 */ /* 0x000fc800078010ff */
[----:B------:R-:W-:-:S05]  /*09a0*/  LEA.HI.X R3, R10, R3, R8, 0x2, P0 ;  /* 0x000000030a037211 */ /* 0x000fca00000f1408 */
[----:B------:R1:W-:Y:S01]  /*09b0*/  REDG.E.MIN.S32.STRONG.GPU desc[UR36][R2.64], R11 ;  /* 0x0000000b0200798e */ /* 0x0003e2000c92e324 */
[----:B------:R-:W0:Y:S01]  /*09c0*/  S2UR UR5, SR_CgaCtaId ;  /* 0x00000000000579c3 */ /* 0x000e220000008800 */
[----:B------:R-:W-:Y:S01]  /*09d0*/  UMOV UR4, 0x400 ;  /* 0x0000040000047882 */ /* 0x000fe20000000000 */
[----:B------:R-:W-:Y:S01]  /*09e0*/  IMAD.MOV.U32 R0, RZ, RZ, 0x1 ;  /* 0x00000001ff007424 */ /* 0x000fe200078e00ff */
[----:B0-----:R-:W-:-:S09]  /*09f0*/  ULEA UR4, UR5, UR4, 0x18 ;  /* 0x0000000405047291 */ /* 0x001fd2000f8ec0ff */
[----:B------:R1:W-:Y:S01]  /*0a00*/  STS [UR4], R0 ;  /* 0x00000000ff007988 */ /* 0x0003e20008000804 */
[----:B------:R-:W-:Y:S05]  /*0a10*/  BRA `(.L_x_5) ;  /* 0x0000000000287947 */ /* 0x000fea0003800000 */
.L_x_14:
[----:B------:R-:W-:-:S13]  /*0a20*/  ISETP.GE.AND P0, PT, R9, R11, PT ;  /* 0x0000000b0900720c */ /* 0x000fda0003f06270 */
[----:B------:R-:W-:Y:S05]  /*0a30*/  @P0 BRA `(.L_x_5) ;  /* 0x0000000000200947 */ /* 0x000fea0003800000 */
[----:B------:R-:W-:-:S04]  /*0a40*/  LEA R2, P0, R4, R2, 0x2 ;  /* 0x0000000204027211 */ /* 0x000fc800078010ff */
[----:B------:R-:W-:-:S05]  /*0a50*/  LEA.HI.X R3, R4, R3, R5, 0x2, P0 ;  /* 0x0000000304037211 */ /* 0x000fca00000f1405 */
[----:B------:R0:W-:Y:S01]  /*0a60*/  REDG.E.MIN.S32.STRONG.GPU desc[UR36][R2.64], R9 ;  /* 0x000000090200798e */ /* 0x0001e2000c92e324 */
[----:B------:R-:W1:Y:S01]  /*0a70*/  S2UR UR5, SR_CgaCtaId ;  /* 0x00000000000579c3 */ /* 0x000e620000008800 */
[----:B------:R-:W-:Y:S01]  /*0a80*/  UMOV UR4, 0x400 ;  /* 0x0000040000047882 */ /* 0x000fe20000000000 */
[----:B------:R-:W-:Y:S01]  /*0a90*/  IMAD.MOV.U32 R0, RZ, RZ, 0x1 ;  /* 0x00000001ff007424 */ /* 0x000fe200078e00ff */
[----:B-1----:R-:W-:-:S09]  /*0aa0*/  ULEA UR4, UR5, UR4, 0x18 ;  /* 0x0000000405047291 */ /* 0x002fd2000f8ec0ff */
[----:B------:R0:W-:Y:S03]  /*0ab0*/  STS [UR4], R0 ;  /* 0x00000000ff007988 */ /* 0x0001e60008000804 */
.L_x_5:
[----:B------:R-:W-:Y:S05]  /*0ac0*/  BSYNC.RECONVERGENT B0 ;  /* 0x0000000000007941 */ /* 0x000fea0003800200 */
.L_x_4:
[----:B------:R-:W2:Y:S08]  /*0ad0*/  LDC R15, c[0x0][0x390] ;  /* 0x0000e400ff0f7b82 */ /* 0x000eb00000000800 */
[----:B01----:R-:W0:Y:S08]  /*0ae0*/  LDC.64 R2, c[0x0][0x380] ;  /* 0x0000e000ff027b82 */ /* 0x003e300000000a00 */
[----:B------:R-:W1:Y:S01]  /*0af0*/  LDC.64 R4, c[0x0][0x388] ;  /* 0x0000e200ff047b82 */ /* 0x000e620000000a00 */
[----:B--2---:R-:W-:-:S04]  /*0b00*/  IMAD R8, R22, R15, R27 ;  /* 0x0000000f16087224 */ /* 0x004fc800078e021b */
[----:B0-----:R-:W-:-:S05]  /*0b10*/  IMAD.WIDE R2, R8, 0x4, R2 ;  /* 0x0000000408027825 */ /* 0x001fca00078e0202 */
[----:B------:R-:W2:Y:S04]  /*0b20*/  LDG.E R0, desc[UR36][R2.64+-0x4] ;  /* 0xfffffc2402007981 */ /* 0x000ea8000c1e1900 */
[----:B------:R-:W2:Y:S01]  /*0b30*/  LDG.E R7, desc[UR36][R2.64] ;  /* 0x0000002402077981 */ /* 0x000ea2000c1e1900 */
[----:B------:R-:W-:Y:S01]  /*0b40*/  VIADD R13, R27, 0xffffffff ;  /* 0xffffffff1b0d7836 */ /* 0x000fe20000000000 */
[----:B------:R-:W-:Y:S03]  /*0b50*/  BSSY.RECONVERGENT B0, `(.L_x_15) ;  /* 0x000003f000007945 */ /* 0x000fe60003800200 */
[----:B------:R-:W-:Y:S01]  /*0b60*/  IMAD R13, R22, R15, R13 ;  /* 0x0000000f160d7224 */ /* 0x000fe200078e020d */
[----:B--2---:R-:W-:Y:S01]  /*0b70*/  ISETP.NE.AND P0, PT, R0, R7, PT ;  /* 0x000000070000720c */ /* 0x004fe20003f05270 */
[----:B-1----:R-:W-:-:S12]  /*0b80*/  IMAD.WIDE R6, R8, 0x4, R4 ;  /* 0x0000000408067825 */ /* 0x002fd800078e0204 */
[----:B------:R-:W-:Y:S05]  /*0b90*/  @P0 BRA `(.L_x_16) ;  /* 0x0000000000e80947 */ /* 0x000fea0003800000 */
[----:B------:R-:W2:Y:S01]  /*0ba0*/  LDG.E R0, desc[UR36][R6.64+-0x4] ;  /* 0xfffffc2406007981 */ /* 0x000ea2000c1e1900 */
[----:B------:R-:W-:Y:S01]  /*0bb0*/  BSSY.RECONVERGENT B1, `(.L_x_17) ;  /* 0x0000012000017945 */ /* 0x000fe20003800200 */
[--C-:B------:R-:W-:Y:S01]  /*0bc0*/  SHF.R.S32.HI R9, RZ, 0x1f, R8.reuse ;  /* 0x0000001fff097819 */ /* 0x100fe20000011408 */
[----:B------:R-:W-:Y:S01]  /*0bd0*/  IMAD.MOV.U32 R21, RZ, RZ, R8 ;  /* 0x000000ffff157224 */ /* 0x000fe200078e0008 */
[--C-:B------:R-:W-:Y:S01]  /*0be0*/  SHF.R.S32.HI R11, RZ, 0x1f, R13.reuse ;  /* 0x0000001fff0b7819 */ /* 0x100fe2000001140d */
[----:B------:R-:W-:Y:S01]  /*0bf0*/  IMAD.MOV.U32 R10, RZ, RZ, R13 ;  /* 0x000000ffff0a7224 */ /* 0x000fe200078e000d */
[-C--:B------:R-:W-:Y:S02]  /*0c00*/  MOV R12, R13.reuse ;  /* 0x0000000d000c7202 */ /* 0x080fe40000000f00 */
[----:B--2---:R-:W-:-:S13]  /*0c10*/  ISETP.NE.AND P0, PT, R0, R13, PT ;  /* 0x0000000d0000720c */ /* 0x004fda0003f05270 */
[----:B------:R-:W-:Y:S05]  /*0c20*/  @!P0 BRA `(.L_x_18) ;  /* 0x0000000000288947 */ /* 0x000fea0003800000 */
[----:B------:R-:W-:Y:S01]  /*0c30*/  BSSY.RECONVERGENT B2, `(.L_x_19) ;  /* 0x0000007000027945 */ /* 0x000fe20003800200 */
.L_x_20:
[----:B------:R-:W-:-:S06]  /*0c40*/  IMAD.WIDE R10, R0, 0x4, R4 ;  /* 0x00000004000a7825 */ /* 0x000fcc00078e0204 */
[----:B------:R-:W2:Y:S01]  /*0c50*/  LDG.E R11, desc[UR36][R10.64] ;  /* 0x000000240a0b7981 */ /* 0x000ea2000c1e1900 */
[----:B------:R-:W-:Y:S01]  /*0c60*/  IMAD.MOV.U32 R12, RZ, RZ, R0 ;  /* 0x000000ffff0c7224 */ /* 0x000fe200078e0000 */
[----:B--2---:R-:W-:Y:S01]  /*0c70*/  ISETP.NE.AND P0, PT, R11, R0, PT ;  /* 0x000000000b00720c */ /* 0x004fe20003f05270 */
[----:B------:R-:W-:-:S12]  /*0c80*/  IMAD.MOV.U32 R0, RZ, RZ, R11 ;  /* 0x000000ffff007224 */ /* 0x000fd800078e000b */
[----:B------:R-:W-:Y:S05]  /*0c90*/  @P0 BRA `(.L_x_20) ;  /* 0xfffffffc00e80947 */ /* 0x000fea000383ffff */
[----:B------:R-:W-:Y:S05]  /*0ca0*/  BSYNC.RECONVERGENT B2 ;  /* 0x0000000000027941 */ /* 0x000fea0003800200 */
.L_x_19:
[--C-:B------:R-:W-:Y:S01]  /*0cb0*/  SHF.R.S32.HI R11, RZ, 0x1f, R12.reuse ;  /* 0x0000001fff0b7819 */ /* 0x100fe2000001140c */
[----:B------:R-:W-:-:S07]  /*0cc0*/  IMAD.MOV.U32 R10, RZ, RZ, R12 ;  /* 0x000000ffff0a7224 */ /* 0x000fce00078e000c */
.L_x_18:
[----:B------:R-:W-:Y:S05]  /*0cd0*/  BSYNC.RECONVERGENT B1 ;  /* 0x0000000000017941 */ /* 0x000fea0003800200 */
.L_x_17:
[----:B------:R-:W2:Y:S01]  /*0ce0*/  LDG.E R0, desc[UR36][R6.64] ;  /* 0x0000002406007981 */ /* 0x000ea2000c1e1900 */
[----:B------:R-:W-:Y:S01]  /*0cf0*/  BSSY.RECONVERGENT B1, `(.L_x_21) ;  /* 0x000000d000017945 */ /* 0x000fe20003800200 */
[----:B--2---:R-:W-:-:S13]  /*0d00*/  ISETP.NE.AND P0, PT, R0, R21, PT ;  /* 0x000000150000720c */ /* 0x004fda0003f05270 */
[----:B------:R-:W-:Y:S05]  /*0d10*/  @!P0 BRA `(.L_x_22) ;  /* 0x0000000000288947 */ /* 0x000fea0003800000 */
[----:B------:R-:W-:Y:S01]  /*0d20*/  BSSY.RECONVERGENT B2, `(.L_x_23) ;  /* 0x0000007000027945 */ /* 0x000fe20003800200 */
.L_x_24:
[----:B------:R-:W-:-:S06]  /*0d30*/  IMAD.WIDE R8, R0, 0x4, R4 ;  /* 0x0000000400087825 */ /* 0x000fcc00078e0204 */
[----:B------:R-:W2:Y:S01]  /*0d40*/  LDG.E R9, desc[UR36][R8.64] ;  /* 0x0000002408097981 */ /* 0x000ea2000c1e1900 */
[----:B------:R-:W-:Y:S01]  /*0d50*/  IMAD.MOV.U32 R21, RZ, RZ, R0 ;  /* 0x000000ffff157224 */ /* 0x000fe200078e0000 */
[----:B--2---:R-:W-:Y:S01]  /*0d60*/  ISETP.NE.AND P0, PT, R9, R0, PT ;  /* 0x000000000900720c */ /* 0x004fe20003f05270 */
[----:B------:R-:W-:-:S12]  /*0d70*/  IMAD.MOV.U32 R0, RZ, RZ, R9 ;  /* 0x000000ffff007224 */ /* 0x000fd800078e0009 */
[----:B------:R-:W-:Y:S05]  /*0d80*/  @P0 BRA `(.L_x_24) ;  /* 0xfffffffc00e80947 */ /* 0x000fea000383ffff */
[----:B------:R-:W-:Y:S05]  /*0d90*/  BSYNC.RECONVERGENT B2 ;  /* 0x0000000000027941 */ /* 0x000fea0003800200 */
.L_x_23:
[--C-:B------:R-:W-:Y:S01]  /*0da0*/  SHF.R.S32.HI R9, RZ, 0x1f, R21.reuse ;  /* 0x0000001fff097819 */ /* 0x100fe20000011415 */
[----:B------:R-:W-:-:S07]  /*0db0*/  IMAD.MOV.U32 R8, RZ, RZ, R21 ;  /* 0x000000ffff087224 */ /* 0x000fce00078e0015 */
.L_x_22:
[----:B------:R-:W-:Y:S05]  /*0dc0*/  BSYNC.RECONVERGENT B1 ;  /* 0x0000000000017941 */ /* 0x000fea0003800200 */
.L_x_21:
[----:B------:R-:W-:-:S13]  /*0dd0*/  ISETP.GE.AND P0, PT, R12, R21, PT ;  /* 0x000000150c00720c */ /* 0x000fda0003f06270 */
[----:B------:R-:W-:Y:S05]  /*0de0*/  @P0 BRA `(.L_x_25) ;  /* 0x0000000000280947 */ /* 0x000fea0003800000 */
[----:B------:R-:W0:Y:S02]  /*0df0*/  LDCU.64 UR4, c[0x0][0x388] ;  /* 0x00007100ff0477ac */ /* 0x000e240008000a00 */
[----:B0-----:R-:W-:-:S04]  /*0e00*/  LEA R10, P0, R8, UR4, 0x2 ;  /* 0x00000004080a7c11 */ /* 0x001fc8000f8010ff */
[----:B------:R-:W-:-:S05]  /*0e10*/  LEA.HI.X R11, R8, UR5, R9, 0x2, P0 ;  /* 0x00000005080b7c11 */ /* 0x000fca00080f1409 */
[----:B------:R1:W-:Y:S01]  /*0e20*/  REDG.E.MIN.S32.STRONG.GPU desc[UR36][R10.64], R12 ;  /* 0x0000000c0a00798e */ /* 0x0003e2000c92e324 */
[----:B------:R-:W0:Y:S01]  /*0e30*/  S2UR UR5, SR_CgaCtaId ;  /* 0x00000000000579c3 */ /* 0x000e220000008800 */
[----:B------:R-:W-:Y:S01]  /*0e40*/  UMOV UR4, 0x400 ;  /* 0x0000040000047882 */ /* 0x000fe20000000000 */
[----:B------:R-:W-:Y:S01]  /*0e50*/  IMAD.MOV.U32 R0, RZ, RZ, 0x1 ;  /* 0x00000001ff007424 */ /* 0x000fe200078e00ff */
[----:B0-----:R-:W-:-:S09]  /*0e60*/  ULEA UR4, UR5, UR4, 0x18 ;  /* 0x0000000405047291 */ /* 0x001fd2000f8ec0ff */
[----:B------:R1:W-:Y:S01]  /*0e70*/  STS [UR4], R0 ;  /* 0x00000000ff007988 */ /* 0x0003e20008000804 */
[----:B------:R-:W-:Y:S05]  /*0e80*/  BRA `(.L_x_16) ;  /* 0x00000000002c7947 */ /* 0x000fea0003800000 */
.L_x_25:
[----:B------:R-:W-:-:S13]  /*0e90*/  ISETP.GE.AND P0, PT, R21, R12, PT ;  /* 0x0000000c1500720c */ /* 0x000fda0003f06270 */
[----:B------:R-:W-:Y:S05]  /*0ea0*/  @P0 BRA `(.L_x_16) ;  /* 0x0000000000240947 */ /* 0x000fea0003800000 */
[----:B------:R-:W0:Y:S02]  /*0eb0*/  LDCU.64 UR4, c[0x0][0x388] ;  /* 0x00007100ff0477ac */ /* 0x000e240008000a00 */
[----:B0-----:R-:W-:-:S04]  /*0ec0*/  LEA R8, P0, R10, UR4, 0x2 ;  /* 0x000000040a087c11 */ /* 0x001fc8000f8010ff */
[----:B------:R-:W-:-:S05]  /*0ed0*/  LEA.HI.X R9, R10, UR5, R11, 0x2, P0 ;  /* 0x000000050a097c11 */ /* 0x000fca00080f140b */
[----:B------:R0:W-:Y:S01]  /*0ee0*/  REDG.E.MIN.S32.STRONG.GPU desc[UR36][R8.64], R21 ;  /* 0x000000150800798e */ /* 0x0001e2000c92e324 */
[----:B------:R-:W1:Y:S01]  /*0ef0*/  S2UR UR5, SR_CgaCtaId ;  /* 0x00000000000579c3 */ /* 0x000e620000008800 */
[----:B------:R-:W-:Y:S01]  /*0f00*/  UMOV UR4, 0x400 ;  /* 0x0000040000047882 */ /* 0x000fe20000000000 */
[----:B------:R-:W-:Y:S01]  /*0f10*/  HFMA2 R0, -RZ, RZ, 0, 5.9604644775390625e-08 ;  /* 0x00000001ff007431 */ /* 0x000fe200000001ff */
[----:B-1----:R-:W-:-:S09]  /*0f20*/  ULEA UR4, UR5, UR4, 0x18 ;  /* 0x0000000405047291 */ /* 0x002fd2000f8ec0ff */
[----:B------:R0:W-:Y:S03]  /*0f30*/  STS [UR4], R0 ;  /* 0x00000000ff007988 */ /* 0x0001e60008000804 */
.L_x_16:
[----:B------:R-:W-:Y:S05]  /*0f40*/  BSYNC.RECONVERGENT B0 ;  /* 0x0000000000007941 */ /* 0x000fea0003800200 */
.L_x_15:
[----:B------:R-:W2:Y:S01]  /*0f50*/  LDCU UR4, c[0x0][0x394] ;  /* 0x00007280ff0477ac */ /* 0x000ea20008000800 */
[----:B------:R-:W-:Y:S01]  /*0f60*/  BSSY.RECONVERGENT B0, `(.L_x_26) ;  /* 0x0000043000007945 */ /* 0x000fe20003800200 */
[----:B--2---:R-:W-:-:S13]  /*0f70*/  ISETP.GE.AND P0, PT, R22, UR4, PT ;  /* 0x0000000416007c0c */ /* 0x004fda000bf06270 */
[----:B------:R-:W-:Y:S05]  /*0f80*/  @P0 BRA `(.L_x_27) ;  /* 0x0000000400000947 */ /* 0x000fea0003800000 */
[----:B0-----:R-:W-:Y:S02]  /*0f90*/  IMAD.WIDE R8, R15, 0x4, R2 ;  /* 0x000000040f087825 */ /* 0x001fe400078e0202 */
[----:B------:R-:W2:Y:S04]  /*0fa0*/  LDG.E R2, desc[UR36][R2.64+-0x4] ;  /* 0xfffffc2402027981 */ /* 0x000ea8000c1e1900 */
[----:B------:R-:W2:Y:S02]  /*0fb0*/  LDG.E R9, desc[UR36][R8.64] ;  /* 0x0000002408097981 */ /* 0x000ea4000c1e1900 */
[----:B--2---:R-:W-:-:S13]  /*0fc0*/  ISETP.NE.AND P0, PT, R2, R9, PT ;  /* 0x000000090200720c */ /* 0x004fda0003f05270 */
[----:B------:R-:W-:Y:S05]  /*0fd0*/  @P0 BRA `(.L_x_27) ;  /* 0x0000000000ec0947 */ /* 0x000fea0003800000 */
[----:B-1----:R-:W2:Y:S01]  /*0fe0*/  LDG.E R0, desc[UR36][R6.64+-0x4] ;  /* 0xfffffc2406007981 */ /* 0x002ea2000c1e1900 */
[----:B------:R-:W-:Y:S01]  /*0ff0*/  BSSY.RECONVERGENT B1, `(.L_x_28) ;  /* 0x000000f000017945 */ /* 0x000fe20003800200 */
[--C-:B------:R-:W-:Y:S01]  /*1000*/  SHF.R.S32.HI R3, RZ, 0x1f, R13.reuse ;  /* 0x0000001fff037819 */ /* 0x100fe2000001140d */
[----:B------:R-:W-:Y:S01]  /*1010*/  IMAD.MOV.U32 R2, RZ, RZ, R13 ;  /* 0x000000ffff027224 */ /* 0x000fe200078e000d */
[----:B--2---:R-:W-:-:S13]  /*1020*/  ISETP.NE.AND P0, PT, R0, R13, PT ;  /* 0x0000000d0000720c */ /* 0x004fda0003f05270 */
[----:B------:R-:W-:Y:S05]  /*1030*/  @!P0 BRA `(.L_x_29) ;  /* 0x0000000000288947 */ /* 0x000fea0003800000 */
[----:B------:R-:W-:Y:S01]  /*1040*/  BSSY.RECONVERGENT B2, `(.L_x_30) ;  /* 0x0000007000027945 */ /* 0x000fe20003800200 */
.L_x_31:
[----:B------:R-:W-:-:S06]  /*1050*/  IMAD.WIDE R2, R0, 0x4, R4 ;  /* 0x0000000400027825 */ /* 0x000fcc00078e0204 */
[----:B------:R-:W2:Y:S01]  /*1060*/  LDG.E R3, desc[UR36][R2.64] ;  /* 0x0000002402037981 */ /* 0x000ea2000c1e1900 */
[----:B------:R-:W-:Y:S01]  /*1070*/  IMAD.MOV.U32 R13, RZ, RZ, R0 ;  /* 0x000000ffff0d7224 */ /* 0x000fe200078e0000 */
[----:B--2---:R-:W-:Y:S01]  /*1080*/  ISETP.NE.AND P0, PT, R3, R0, PT ;  /* 0x000000000300720c */ /* 0x004fe20003f05270 */
[----:B------:R-:W-:-:S12]  /*1090*/  IMAD.MOV.U32 R0, RZ, RZ, R3 ;  /* 0x000000ffff007224 */ /* 0x000fd800078e0003 */
[----:B------:R-:W-:Y:S05]  /*10a0*/  @P0 BRA `(.L_x_31) ;  /* 0xfffffffc00e80947 */ /* 0x000fea000383ffff */
[----:B------:R-:W-:Y:S05]  /*10b0*/  BSYNC.RECONVERGENT B2 ;  /* 0x0000000000027941 */ /* 0x000fea0003800200 */
.L_x_30:
[--C-:B------:R-:W-:Y:S01]  /*10c0*/  SHF.R.S32.HI R3, RZ, 0x1f, R13.reuse ;  /* 0x0000001fff037819 */ /* 0x100fe2000001140d */
[----:B------:R-:W-:-:S07]  /*10d0*/  IMAD.MOV.U32 R2, RZ, RZ, R13 ;  /* 0x000000ffff027224 */ /* 0x000fce00078e000d */
.L_x_29:
[----:B------:R-:W-:Y:S05]  /*10e0*/  BSYNC.RECONVERGENT B1 ;  /* 0x0000000000017941 */ /* 0x000fea0003800200 */
.L_x_28:
[----:B------:R-:W-:-:S06]  /*10f0*/  IMAD.WIDE R6, R15, 0x4, R6 ;  /* 0x000000040f067825 */ /* 0x000fcc00078e0206 */
[----:B------:R-:W2:Y:S01]  /*1100*/  LDG.E R7, desc[UR36][R6.64] ;  /* 0x0000002406077981 */ /* 0x000ea2000c1e1900 */
[----:B------:R-:W-:Y:S01]  /*1110*/  BSSY.RECONVERGENT B1, `(.L_x_32) ;  /* 0x0000010000017945 */ /* 0x000fe20003800200 */
[--C-:B------:R-:W-:Y:S01]  /*1120*/  SHF.R.S32.HI R9, RZ, 0x1f, R16.reuse ;  /* 0x0000001fff097819 */ /* 0x100fe20000011410 */
[----:B------:R-:W-:Y:S01]  /*1130*/  IMAD.MOV.U32 R8, RZ, RZ, R16 ;  /* 0x000000ffff087224 */ /* 0x000fe200078e0010 */
[----:B--2---:R-:W-:-:S13]  /*1140*/  ISETP.NE.AND P0, PT, R7, R16, PT ;  /* 0x000000100700720c */ /* 0x004fda0003f05270 */
[----:B------:R-:W-:Y:S05]  /*1150*/  @!P0 BRA `(.L_x_33) ;  /* 0x00000000002c8947 */ /* 0x000fea0003800000 */
[----:B------:R-:W-:Y:S01]  /*1160*/  BSSY.RECONVERGENT B2, `(.L_x_34) ;  /* 0x0000008000027945 */ /* 0x000fe20003800200 */
[----:B------:R-:W-:-:S07]  /*1170*/  IMAD.MOV.U32 R9, RZ, RZ, R7 ;  /* 0x000000ffff097224 */ /* 0x000fce00078e0007 */
.L_x_35:
[----:B------:R-:W-:-:S06]  /*1180*/  IMAD.WIDE R6, R9, 0x4, R4 ;  /* 0x0000000409067825 */ /* 0x000fcc00078e0204 */
[----:B------:R-:W2:Y:S01]  /*1190*/  LDG.E R6, desc[UR36][R6.64] ;  /* 0x0000002406067981 */ /* 0x000ea2000c1e1900 */
[----:B------:R-:W-:Y:S01]  /*11a0*/  IMAD.MOV.U32 R8, RZ, RZ, R9 ;  /* 0x000000ffff087224 */ /* 0x000fe200078e0009 */
[----:B--2---:R-:W-:Y:S01]  /*11b0*/  ISETP.NE.AND P0, PT, R6, R9, PT ;  /* 0x000000090600720c */ /* 0x004fe20003f05270 */
[----:B------:R-:W-:-:S12]  /*11c0*/  IMAD.MOV.U32 R9, RZ, RZ, R6 ;  /* 0x000000ffff097224 */ /* 0x000fd800078e0006 */
[----:B------:R-:W-:Y:S05]  /*11d0*/  @P0 BRA `(.L_x_35) ;  /* 0xfffffffc00e80947 */ /* 0x000fea000383ffff */
[----:B------:R-:W-:Y:S05]  /*11e0*/  BSYNC.RECONVERGENT B2 ;  /* 0x0000000000027941 */ /* 0x000fea0003800200 */
.L_x_34:
[----:B------:R-:W-:Y:S02]  /*11f0*/  SHF.R.S32.HI R9, RZ, 0x1f, R8 ;  /* 0x0000001fff097819 */ /* 0x000fe40000011408 */
[----:B------:R-:W-:-:S07]  /*1200*/  MOV R16, R8 ;  /* 0x0000000800107202 */ /* 0x000fce0000000f00 */
.L_x_33:
[----:B------:R-:W-:Y:S05]  /*1210*/  BSYNC.RECONVERGENT B1 ;  /* 0x0000000000017941 */ /* 0x000fea0003800200 */
.L_x_32:
        /* <DEDUP_REMOVED lines=12> */
.L_x_36:
        /* <DEDUP_REMOVED lines=10> */
[----:B------:R3:W-:Y:S03]  /*1380*/  STS [UR4], R0 ;  /* 0x00000000ff007988 */ /* 0x0007e60008000804 */
.L_x_27:
[----:B------:R-:W-:Y:S05]  /*1390*/  BSYNC.RECONVERGENT B0 ;  /* 0x0000000000007941 */ /* 0x000fea0003800200 */
.L_x_26:
[----:B------:R-:W-:-:S13]  /*13a0*/  ISETP.NE.AND P0, PT, R19, RZ, PT ;  /* 0x000000ff1300720c */ /* 0x000fda0003f05270 */
[----:B------:R-:W-:Y:S05]  /*13b0*/  @P0 BRA `(.L_x_37) ;  /* 0xffffffec00f00947 */ /* 0x000fea000383ffff */
[----:B------:R-:W-:Y:S05]  /*13c0*/  BSYNC B7 ;  /* 0x0000000000077941 */ /* 0x000fea0003800000 */
.L_x_1:
[----:B------:R-:W-:-:S07]  /*13d0*/  IMAD.MOV.U32 R22, RZ, RZ, RZ ;  /* 0x000000ffff167224 */ /* 0x000fce00078e00ff */
.L_x_73:
[----:B--23--:R-:W2:Y:S01]  /*13e0*/  LDC.64 R2, c[0x0][0x390] ;  /* 0x0000e400ff027b82 */ /* 0x00cea20000000a00 */
[----:B------:R-:W-:Y:S05]  /*13f0*/  YIELD ;  /* 0x0000000000007946 */ /* 0x000fea0003800000 */
[----:B------:R-:W3:Y:S01]  /*1400*/  LDCU UR4, c[0x0][0x390] ;  /* 0x00007200ff0477ac */ /* 0x000ee20008000800 */
[C---:B------:R-:W-:Y:S01]  /*1410*/  IMAD R19, R22.reuse, UR38, R25 ;  /* 0x0000002616137c24 */ /* 0x040fe2000f8e0219 */
[----:B------:R-:W-:Y:S01]  /*1420*/  BSSY.RECONVERGENT B6, `(.L_x_38) ;  /* 0x0000013000067945 */ /* 0x000fe20003800200 */
[----:B------:R-:W-:-:S05]  /*1430*/  VIADD R22, R22, 0x1 ;  /* 0x0000000116167836 */ /* 0x000fca0000000000 */
[----:B------:R-:W-:-:S04]  /*1440*/  ISETP.NE.AND P2, PT, R22, R29, PT ;  /* 0x0000001d1600720c */ /* 0x000fc80003f45270 */
[----:B------:R-:W-:Y:S01]  /*1450*/  P2R R28, PR, RZ, 0x4 ;  /* 0x00000004ff1c7803 */ /* 0x000fe20000000000 */
[----:B--2---:R-:W-:Y:S02]  /*1460*/  IMAD R3, R3, R2, RZ ;  /* 0x0000000203037224 */ /* 0x004fe400078e02ff */
[----:B---3--:R-:W-:-:S05]  /*1470*/  IMAD R16, R24, UR4, R19 ;  /* 0x0000000418107c24 */ /* 0x008fca000f8e0213 */
[C---:B------:R-:W-:Y:S02]  /*1480*/  ISETP.GE.AND P0, PT, R16.reuse, R3, PT ;  /* 0x000000031000720c */ /* 0x040fe40003f06270 */
[----:B------:R-:W-:-:S13]  /*1490*/  ISETP.GT.AND P1, PT, R16, -0x1, PT ;  /* 0xffffffff1000780c */ /* 0x000fda0003f24270 */
[----:B01----:R-:W-:Y:S05]  /*14a0*/  @!P0 BRA P1, `(.L_x_39) ;  /* 0x0000000000288947 */ /* 0x003fea0000800000 */
[----:B------:R-:W-:Y:S01]  /*14b0*/  MOV R2, 0x0 ;  /* 0x0000000000027802 */ /* 0x000fe20000000f00 */
[----:B------:R2:W-:Y:S01]  /*14c0*/  STL [R1], R16 ;  /* 0x0000001001007387 */ /* 0x0005e20000100800 */
[----:B------:R-:W3:Y:S01]  /*14d0*/  LDCU.64 UR4, c[0x4][0x10] ;  /* 0x01000200ff0477ac */ /* 0x000ee20008000a00 */
[----:B------:R-:W-:Y:S02]  /*14e0*/  IMAD.MOV.U32 R6, RZ, RZ, R18 ;  /* 0x000000ffff067224 */ /* 0x000fe400078e0012 */
[----:B------:R-:W-:Y:S01]  /*14f0*/  IMAD.MOV.U32 R7, RZ, RZ, R17 ;  /* 0x000000ffff077224 */ /* 0x000fe200078e0011 */
[----:B------:R-:W4:Y:S01]  /*1500*/  LDC.64 R2, c[0x4][R2] ;  /* 0x0100000002027b82 */ /* 0x000f220000000a00 */
[----:B---3--:R-:W-:Y:S02]  /*1510*/  IMAD.U32 R4, RZ, RZ, UR4 ;  /* 0x00000004ff047e24 */ /* 0x008fe4000f8e00ff */
[----:B--2---:R-:W-:-:S07]  /*1520*/  IMAD.U32 R5, RZ, RZ, UR5 ;  /* 0x00000005ff057e24 */ /* 0x004fce000f8e00ff */
[----:B0-----:R-:W-:-:S07]  /*1530*/  LEPC R20, `(.L_x_39) ;  /* 0x000000001014794e */ /* 0x001fce0000000000 */
[----:B-1--4-:R-:W-:Y:S05]  /*1540*/  CALL.ABS.NOINC R2 ;  /* 0x0000000002007343 */ /* 0x012fea0003c00000 */
.L_x_39:
[----:B------:R-:W-:Y:S05]  /*1550*/  BSYNC.RECONVERGENT B6 ;  /* 0x0000000000067941 */ /* 0x000fea0003800200 */
.L_x_38:
[----:B01----:R-:W0:Y:S01]  /*1560*/  S2R R0, SR_TID.Y ;  /* 0x0000000000007919 */ /* 0x003e220000002200 */
[----:B------:R-:W-:Y:S01]  /*1570*/  BSSY.RECONVERGENT B0, `(.L_x_40) ;  /* 0x000004c000007945 */ /* 0x000fe20003800200 */
[----:B0-----:R-:W-:-:S13]  /*1580*/  LOP3.LUT P0, RZ, R0, UR39, RZ, 0xfc, !PT ;  /* 0x0000002700ff7c12 */ /* 0x001fda000f80fcff */
[----:B------:R-:W-:Y:S05]  /*1590*/  @!P0 BRA `(.L_x_41) ;  /* 0x0000000400248947 */ /* 0x000fea0003800000 */
[----:B------:R-:W0:Y:S01]  /*15a0*/  LDC.64 R4, c[0x0][0x380] ;  /* 0x0000e000ff047b82 */ /* 0x000e220000000a00 */
[----:B------:R-:W-:Y:S01]  /*15b0*/  IADD3 R7, PT, PT, R26, R19, RZ ;  /* 0x000000131a077210 */ /* 0x000fe20007ffe0ff */
[----:B0-----:R-:W-:-:S04]  /*15c0*/  IMAD.WIDE R2, R16, 0x4, R4 ;  /* 0x0000000410027825 */ /* 0x001fc800078e0204 */
[----:B------:R-:W-:Y:S02]  /*15d0*/  IMAD.WIDE R4, R7, 0x4, R4 ;  /* 0x0000000407047825 */ /* 0x000fe400078e0204 */
[----:B------:R-:W2:Y:S04]  /*15e0*/  LDG.E R2, desc[UR36][R2.64] ;  /* 0x0000002402027981 */ /* 0x000ea8000c1e1900 */
[----:B------:R-:W2:Y:S02]  /*15f0*/  LDG.E R5, desc[UR36][R4.64] ;  /* 0x0000002404057981 */ /* 0x000ea4000c1e1900 */
[----:B--2---:R-:W-:-:S13]  /*1600*/  ISETP.NE.AND P0, PT, R2, R5, PT ;  /* 0x000000050200720c */ /* 0x004fda0003f05270 */
[----:B------:R-:W-:Y:S05]  /*1610*/  @P0 BRA `(.L_x_41) ;  /* 0x0000000400040947 */ /* 0x000fea0003800000 */
[----:B------:R-:W0:Y:S01]  /*1620*/  LDC.64 R2, c[0x0][0x388] ;  /* 0x0000e200ff027b82 */ /* 0x000e220000000a00 */
[--C-:B------:R-:W-:Y:S01]  /*1630*/  IMAD.MOV.U32 R12, RZ, RZ, R16.reuse ;  /* 0x000000ffff0c7224 */ /* 0x100fe200078e0010 */
[----:B------:R-:W-:-:S04]  /*1640*/  SHF.R.S32.HI R13, RZ, 0x1f, R16 ;  /* 0x0000001fff0d7819 */ /* 0x000fc80000011410 */
[----:B0-----:R-:W-:-:S04]  /*1650*/  LEA R4, P0, R12, R2, 0x2 ;  /* 0x000000020c047211 */ /* 0x001fc800078010ff */
[----:B------:R-:W-:-:S05]  /*1660*/  LEA.HI.X R5, R12, R3, R13, 0x2, P0 ;  /* 0x000000030c057211 */ /* 0x000fca00000f140d */
[----:B------:R-:W2:Y:S01]  /*1670*/  LDG.E R11, desc[UR36][R4.64] ;  /* 0x00000024040b7981 */ /* 0x000ea2000c1e1900 */
[----:B------:R-:W-:Y:S01]  /*1680*/  BSSY.RECONVERGENT B1, `(.L_x_42) ;  /* 0x0000012000017945 */ /* 0x000fe20003800200 */
[--C-:B------:R-:W-:Y:S01]  /*1690*/  SHF.R.S32.HI R10, RZ, 0x1f, R7.reuse ;  /* 0x0000001fff0a7819 */ /* 0x100fe20000011407 */
[--C-:B------:R-:W-:Y:S02]  /*16a0*/  IMAD.MOV.U32 R9, RZ, RZ, R7.reuse ;  /* 0x000000ffff097224 */ /* 0x100fe400078e0007 */
[----:B------:R-:W-:Y:S02]  /*16b0*/  IMAD.MOV.U32 R8, RZ, RZ, R7 ;  /* 0x000000ffff087224 */ /* 0x000fe400078e0007 */
[----:B------:R-:W-:Y:S01]  /*16c0*/  IMAD.MOV.U32 R0, RZ, RZ, R16 ;  /* 0x000000ffff007224 */ /* 0x000fe200078e0010 */
[----:B--2---:R-:W-:-:S13]  /*16d0*/  ISETP.NE.AND P0, PT, R11, R16, PT ;  /* 0x000000100b00720c */ /* 0x004fda0003f05270 */
[----:B------:R-:W-:Y:S05]  /*16e0*/  @!P0 BRA `(.L_x_43) ;  /* 0x00000000002c8947 */ /* 0x000fea0003800000 */
[----:B------:R-:W0:Y:S01]  /*16f0*/  LDC.64 R4, c[0x0][0x388] ;  /* 0x0000e200ff047b82 */ /* 0x000e220000000a00 */
[----:B------:R-:W-:Y:S01]  /*1700*/  BSSY.RECONVERGENT B2, `(.L_x_44) ;  /* 0x0000007000027945 */ /* 0x000fe20003800200 */
.L_x_45:
[----:B0-----:R-:W-:-:S06]  /*1710*/  IMAD.WIDE R6, R11, 0x4, R4 ;  /* 0x000000040b067825 */ /* 0x001fcc00078e0204 */
[----:B------:R-:W2:Y:S01]  /*1720*/  LDG.E R6, desc[UR36][R6.64] ;  /* 0x0000002406067981 */ /* 0x000ea2000c1e1900 */
[----:B------:R-:W-:Y:S01]  /*1730*/  IMAD.MOV.U32 R0, RZ, RZ, R11 ;  /* 0x000000ffff007224 */ /* 0x000fe200078e000b */
[----:B--2---:R-:W-:Y:S01]  /*1740*/  ISETP.NE.AND P0, PT, R6, R11, PT ;  /* 0x0000000b0600720c */ /* 0x004fe20003f05270 */
[----:B------:R-:W-:-:S12]  /*1750*/  IMAD.MOV.U32 R11, RZ, RZ, R6 ;  /* 0x000000ffff0b7224 */ /* 0x000fd800078e0006 */
[----:B------:R-:W-:Y:S05]  /*1760*/  @P0 BRA `(.L_x_45) ;  /* 0xfffffffc00e80947 */ /* 0x000fea000383ffff */
[----:B------:R-:W-:Y:S05]  /*1770*/  BSYNC.RECONVERGENT B2 ;  /* 0x0000000000027941 */ /* 0x000fea0003800200 */
.L_x_44:
[--C-:B------:R-:W-:Y:S01]  /*1780*/  SHF.R.S32.HI R13, RZ, 0x1f, R0.reuse ;  /* 0x0000001fff0d7819 */ /* 0x100fe20000011400 */
[----:B------:R-:W-:-:S07]  /*1790*/  IMAD.MOV.U32 R12, RZ, RZ, R0 ;  /* 0x000000ffff0c7224 */ /* 0x000fce00078e0000 */
.L_x_43:
[----:B------:R-:W-:Y:S05]  /*17a0*/  BSYNC.RECONVERGENT B1 ;  /* 0x0000000000017941 */ /* 0x000fea0003800200 */
.L_x_42:
        /* <DEDUP_REMOVED lines=8> */
[----:B------:R-:W-:-:S07]  /*1830*/  IMAD.MOV.U32 R9, RZ, RZ, R6 ;  /* 0x000000ffff097224 */ /* 0x000fce00078e0006 */
.L_x_49:
[----:B0-----:R-:W-:-:S06]  /*1840*/  IMAD.WIDE R6, R9, 0x4, R4 ;  /* 0x0000000409067825 */ /* 0x001fcc00078e0204 */
[----:B------:R-:W2:Y:S01]  /*1850*/  LDG.E R6, desc[UR36][R6.64] ;  /* 0x0000002406067981 */ /* 0x000ea2000c1e1900 */
[-C--:B------:R-:W-:Y:S02]  /*1860*/  MOV R8, R9.reuse ;  /* 0x0000000900087202 */ /* 0x080fe40000000f00 */
[----:B--2---:R-:W-:Y:S01]  /*1870*/  ISETP.NE.AND P0, PT, R6, R9, PT ;  /* 0x000000090600720c */ /* 0x004fe20003f05270 */
[----:B------:R-:W-:-:S12]  /*1880*/  IMAD.MOV.U32 R9, RZ, RZ, R6 ;  /* 0x000000ffff097224 */ /* 0x000fd800078e0006 */
[----:B------:R-:W-:Y:S05]  /*1890*/  @P0 BRA `(.L_x_49) ;  /* 0xfffffffc00e80947 */ /* 0x000fea000383ffff */
[----:B------:R-:W-:Y:S05]  /*18a0*/  BSYNC.RECONVERGENT B2 ;  /* 0x0000000000027941 */ /* 0x000fea0003800200 */
.L_x_48:
[--C-:B------:R-:W-:Y:S01]  /*18b0*/  SHF.R.S32.HI R10, RZ, 0x1f, R8.reuse ;  /* 0x0000001fff0a7819 */ /* 0x100fe20000011408 */
[----:B------:R-:W-:-:S07]  /*18c0*/  IMAD.MOV.U32 R9, RZ, RZ, R8 ;  /* 0x000000ffff097224 */ /* 0x000fce00078e0008 */
.L_x_47:
[----:B------:R-:W-:Y:S05]  /*18d0*/  BSYNC.RECONVERGENT B1 ;  /* 0x0000000000017941 */ /* 0x000fea0003800200 */
.L_x_46:
        /* <DEDUP_REMOVED lines=11> */
.L_x_50:
        /* <DEDUP_REMOVED lines=10> */
.L_x_41:
[----:B------:R-:W-:Y:S05]  /*1a30*/  BSYNC.RECONVERGENT B0 ;  /* 0x0000000000007941 */ /* 0x000fea0003800200 */
.L_x_40:
[----:B------:R-:W2:Y:S08]  /*1a40*/  LDC.64 R6, c[0x0][0x380] ;  /* 0x0000e000ff067b82 */ /* 0x000eb00000000a00 */
[----:B------:R-:W3:Y:S08]  /*1a50*/  LDC R31, c[0x0][0x390] ;  /* 0x0000e400ff1f7b82 */ /* 0x000ef00000000800 */
[----:B01----:R-:W0:Y:S01]  /*1a60*/  LDC.64 R2, c[0x0][0x388] ;  /* 0x0000e200ff027b82 */ /* 0x003e220000000a00 */
[----:B--2---:R-:W-:-:S05]  /*1a70*/  IMAD.WIDE R6, R16, 0x4, R6 ;  /* 0x0000000410067825 */ /* 0x004fca00078e0206 */
[----:B------:R-:W2:Y:S01]  /*1a80*/  LDG.E R0, desc[UR36][R6.64] ;  /* 0x0000002406007981 */ /* 0x000ea2000c1e1900 */
[----:B---3--:R-:W-:-:S05]  /*1a90*/  IMAD.WIDE R4, R31, 0x4, R6 ;  /* 0x000000041f047825 */ /* 0x008fca00078e0206 */
[----:B------:R-:W2:Y:S01]  /*1aa0*/  LDG.E R9, desc[UR36][R4.64] ;  /* 0x0000002404097981 */ /* 0x000ea2000c1e1900 */
[----:B------:R-:W-:Y:S01]  /*1ab0*/  BSSY.RECONVERGENT B0, `(.L_x_51) ;  /* 0x0000043000007945 */ /* 0x000fe20003800200 */
[--C-:B------:R-:W-:Y:S01]  /*1ac0*/  SHF.R.S32.HI R15, RZ, 0x1f, R16.reuse ;  /* 0x0000001fff0f7819 */ /* 0x100fe20000011410 */
[----:B------:R-:W-:Y:S02]  /*1ad0*/  IMAD.IADD R33, R16, 0x1, R31 ;  /* 0x0000000110217824 */ /* 0x000fe400078e021f */
[----:B------:R-:W-:Y:S01]  /*1ae0*/  IMAD.MOV.U32 R14, RZ, RZ, R16 ;  /* 0x000000ffff0e7224 */ /* 0x000fe200078e0010 */
[----:B--2---:R-:W-:Y:S01]  /*1af0*/  ISETP.NE.AND P0, PT, R0, R9, PT ;  /* 0x000000090000720c */ /* 0x004fe20003f05270 */
[----:B0-----:R-:W-:-:S12]  /*1b00*/  IMAD.WIDE R8, R16, 0x4, R2 ;  /* 0x0000000410087825 */ /* 0x001fd800078e0202 */
[----:B------:R-:W-:Y:S05]  /*1b10*/  @P0 BRA `(.L_x_52) ;  /* 0x0000000000f00947 */ /* 0x000fea0003800000 */
[----:B------:R-:W2:Y:S01]  /*1b20*/  LDG.E R13, desc[UR36][R8.64] ;  /* 0x00000024080d7981 */ /* 0x000ea2000c1e1900 */
[----:B------:R-:W-:Y:S01]  /*1b30*/  BSSY.RECONVERGENT B1, `(.L_x_53) ;  /* 0x0000010000017945 */ /* 0x000fe20003800200 */
[----:B------:R-:W-:Y:S01]  /*1b40*/  IMAD.MOV.U32 R35, RZ, RZ, R16 ;  /* 0x000000ffff237224 */ /* 0x000fe200078e0010 */
[----:B------:R-:W-:Y:S01]  /*1b50*/  MOV R11, R15 ;  /* 0x0000000f000b7202 */ /* 0x000fe20000000f00 */
[----:B------:R-:W-:Y:S01]  /*1b60*/  IMAD.MOV.U32 R10, RZ, RZ, R14 ;  /* 0x000000ffff0a7224 */ /* 0x000fe200078e000e */
[----:B--2---:R-:W-:-:S13]  /*1b70*/  ISETP.NE.AND P0, PT, R13, R16, PT ;  /* 0x000000100d00720c */ /* 0x004fda0003f05270 */
[----:B------:R-:W-:Y:S05]  /*1b80*/  @!P0 BRA `(.L_x_54) ;  /* 0x0000000000288947 */ /* 0x000fea0003800000 */
[----:B------:R-:W-:Y:S01]  /*1b90*/  BSSY.RECONVERGENT B2, `(.L_x_55) ;  /* 0x0000007000027945 */ /* 0x000fe20003800200 */
.L_x_56:
[----:B------:R-:W-:-:S06]  /*1ba0*/  IMAD.WIDE R10, R13, 0x4, R2 ;  /* 0x000000040d0a7825 */ /* 0x000fcc00078e0202 */
[----:B------:R-:W2:Y:S01]  /*1bb0*/  LDG.E R10, desc[UR36][R10.64] ;  /* 0x000000240a0a7981 */ /* 0x000ea2000c1e1900 */
[----:B------:R-:W-:Y:S01]  /*1bc0*/  IMAD.MOV.U32 R35, RZ, RZ, R13 ;  /* 0x000000ffff237224 */ /* 0x000fe200078e000d */
[----:B--2---:R-:W-:Y:S01]  /*1bd0*/  ISETP.NE.AND P0, PT, R10, R13, PT ;  /* 0x0000000d0a00720c */ /* 0x004fe20003f05270 */
[----:B------:R-:W-:-:S12]  /*1be0*/  IMAD.MOV.U32 R13, RZ, RZ, R10 ;  /* 0x000000ffff0d7224 */ /* 0x000fd800078e000a */
[----:B------:R-:W-:Y:S05]  /*1bf0*/  @P0 BRA `(.L_x_56) ;  /* 0xfffffffc00e80947 */ /* 0x000fea000383ffff */
[----:B------:R-:W-:Y:S05]  /*1c00*/  BSYNC.RECONVERGENT B2 ;  /* 0x0000000000027941 */ /* 0x000fea0003800200 */
.L_x_55:
[--C-:B------:R-:W-:Y:S01]  /*1c10*/  SHF.R.S32.HI R11, RZ, 0x1f, R35.reuse ;  /* 0x0000001fff0b7819 */ /* 0x100fe20000011423 */
[----:B------:R-:W-:-:S07]  /*1c20*/  IMAD.MOV.U32 R10, RZ, RZ, R35 ;  /* 0x000000ffff0a7224 */ /* 0x000fce00078e0023 */
.L_x_54:
[----:B------:R-:W-:Y:S05]  /*1c30*/  BSYNC.RECONVERGENT B1 ;  /* 0x0000000000017941 */ /* 0x000fea0003800200 */
.L_x_53:
[----:B------:R-:W-:-:S06]  /*1c40*/  IMAD.WIDE R20, R31, 0x4, R8 ;  /* 0x000000041f147825 */ /* 0x000fcc00078e0208 */
[----:B------:R-:W2:Y:S01]  /*1c50*/  LDG.E R20, desc[UR36][R20.64] ;  /* 0x0000002414147981 */ /* 0x000ea2000c1e1900 */
[----:B------:R-:W-:Y:S01]  /*1c60*/  BSSY.RECONVERGENT B1, `(.L_x_57) ;  /* 0x0000010000017945 */ /* 0x000fe20003800200 */
[--C-:B------:R-:W-:Y:S01]  /*1c70*/  SHF.R.S32.HI R13, RZ, 0x1f, R33.reuse ;  /* 0x0000001fff0d7819 */ /* 0x100fe20000011421 */
[--C-:B------:R-:W-:Y:S02]  /*1c80*/  IMAD.MOV.U32 R0, RZ, RZ, R33.reuse ;  /* 0x000000ffff007224 */ /* 0x100fe400078e0021 */
[----:B------:R-:W-:Y:S01]  /*1c90*/  IMAD.MOV.U32 R12, RZ, RZ, R33 ;  /* 0x000000ffff0c7224 */ /* 0x000fe200078e0021 */
[----:B--2---:R-:W-:-:S13]  /*1ca0*/  ISETP.NE.AND P0, PT, R20, R33, PT ;  /* 0x000000211400720c */ /* 0x004fda0003f05270 */
[----:B------:R-:W-:Y:S05]  /*1cb0*/  @!P0 BRA `(.L_x_58) ;  /* 0x0000000000288947 */ /* 0x000fea0003800000 */
[----:B------:R-:W-:Y:S01]  /*1cc0*/  BSSY.RECONVERGENT B2, `(.L_x_59) ;  /* 0x0000007000027945 */ /* 0x000fe20003800200 */
.L_x_60:
[----:B------:R-:W-:-:S06]  /*1cd0*/  IMAD.WIDE R12, R20, 0x4, R2 ;  /* 0x00000004140c7825 */ /* 0x000fcc00078e0202 */
[----:B------:R-:W2:Y:S01]  /*1ce0*/  LDG.E R13, desc[UR36][R12.64] ;  /* 0x000000240c0d7981 */ /* 0x000ea2000c1e1900 */
[----:B------:R-:W-:Y:S01]  /*1cf0*/  IMAD.MOV.U32 R0, RZ, RZ, R20 ;  /* 0x000000ffff007224 */ /* 0x000fe200078e0014 */
[----:B--2---:R-:W-:Y:S01]  /*1d00*/  ISETP.NE.AND P0, PT, R13, R20, PT ;  /* 0x000000140d00720c */ /* 0x004fe20003f05270 */
[----:B------:R-:W-:-:S12]  /*1d10*/  IMAD.MOV.U32 R20, RZ, RZ, R13 ;  /* 0x000000ffff147224 */ /* 0x000fd800078e000d */
[----:B------:R-:W-:Y:S05]  /*1d20*/  @P0 BRA `(.L_x_60) ;  /* 0xfffffffc00e80947 */ /* 0x000fea000383ffff */
[----:B------:R-:W-:Y:S05]  /*1d30*/  BSYNC.RECONVERGENT B2 ;  /* 0x0000000000027941 */ /* 0x000fea0003800200 */
.L_x_59:
[----:B------:R-:W-:Y:S02]  /*1d40*/  SHF.R.S32.HI R13, RZ, 0x1f, R0 ;  /* 0x0000001fff0d7819 */ /* 0x000fe40000011400 */
[----:B------:R-:W-:-:S07]  /*1d50*/  MOV R12, R0 ;  /* 0x00000000000c7202 */ /* 0x000fce0000000f00 */
.L_x_58:
[----:B------:R-:W-:Y:S05]  /*1d60*/  BSYNC.RECONVERGENT B1 ;  /* 0x0000000000017941 */ /* 0x000fea0003800200 */
.L_x_57:
        /* <DEDUP_REMOVED lines=12> */
.L_x_61:
        /* <DEDUP_REMOVED lines=8> */
[----:B------:R-:W-:Y:S01]  /*1eb0*/  IMAD.MOV.U32 R10, RZ, RZ, 0x1 ;  /* 0x00000001ff0a7424 */ /* 0x000fe200078e00ff */
[----:B-1----:R-:W-:-:S09]  /*1ec0*/  ULEA UR4, UR5, UR4, 0x18 ;  /* 0x0000000405047291 */ /* 0x002fd2000f8ec0ff */
[----:B------:R0:W-:Y:S03]  /*1ed0*/  STS [UR4], R10 ;  /* 0x0000000aff007988 */ /* 0x0001e60008000804 */
.L_x_52:
[----:B------:R-:W-:Y:S05]  /*1ee0*/  BSYNC.RECONVERGENT B0 ;  /* 0x0000000000007941 */ /* 0x000fea0003800200 */
.L_x_51:
[----:B------:R-:W-:Y:S01]  /*1ef0*/  ISETP.NE.AND P0, PT, R19, R31, PT ;  /* 0x0000001f1300720c */ /* 0x000fe20003f05270 */
[----:B------:R-:W-:-:S12]  /*1f00*/  BSSY.RECONVERGENT B0, `(.L_x_62) ;  /* 0x0000042000007945 */ /* 0x000fd80003800200 */
[----:B------:R-:W-:Y:S05]  /*1f10*/  @!P0 BRA `(.L_x_63) ;  /* 0x0000000400008947 */ /* 0x000fea0003800000 */
[----:B------:R-:W2:Y:S04]  /*1f20*/  LDG.E R6, desc[UR36][R6.64] ;  /* 0x0000002406067981 */ /* 0x000ea8000c1e1900 */
[----:B------:R-:W2:Y:S02]  /*1f30*/  LDG.E R5, desc[UR36][R4.64+0x4] ;  /* 0x0000042404057981 */ /* 0x000ea4000c1e1900 */
[----:B--2---:R-:W-:-:S13]  /*1f40*/  ISETP.NE.AND P0, PT, R6, R5, PT ;  /* 0x000000050600720c */ /* 0x004fda0003f05270 */
[----:B------:R-:W-:Y:S05]  /*1f50*/  @P0 BRA `(.L_x_63) ;  /* 0x0000000000f00947 */ /* 0x000fea0003800000 */
[----:B------:R-:W2:Y:S01]  /*1f60*/  LDG.E R9, desc[UR36][R8.64] ;  /* 0x0000002408097981 */ /* 0x000ea2000c1e1900 */
[----:B------:R-:W-:Y:S01]  /*1f70*/  BSSY.RECONVERGENT B1, `(.L_x_64) ;  /* 0x000000f000017945 */ /* 0x000fe20003800200 */
[----:B------:R-:W-:Y:S02]  /*1f80*/  VIADD R33, R33, 0x1 ;  /* 0x0000000121217836 */ /* 0x000fe40000000000 */
[----:B01----:R-:W-:Y:S01]  /*1f90*/  IMAD.MOV.U32 R0, RZ, RZ, R16 ;  /* 0x000000ffff007224 */ /* 0x003fe200078e0010 */
[----:B--2---:R-:W-:-:S13]  /*1fa0*/  ISETP.NE.AND P0, PT, R9, R16, PT ;  /* 0x000000100900720c */ /* 0x004fda0003f05270 */
[----:B------:R-:W-:Y:S05]  /*1fb0*/  @!P0 BRA `(.L_x_65) ;  /* 0x0000000000288947 */ /* 0x000fea0003800000 */
[----:B------:R-:W-:Y:S01]  /*1fc0*/  BSSY.RECONVERGENT B2, `(.L_x_66) ;  /* 0x0000007000027945 */ /* 0x000fe20003800200 */
.L_x_67:
[----:B------:R-:W-:-:S06]  /*1fd0*/  IMAD.WIDE R4, R9, 0x4, R2 ;  /* 0x0000000409047825 */ /* 0x000fcc00078e0202 */
[----:B------:R-:W2:Y:S01]  /*1fe0*/  LDG.E R4, desc[UR36][R4.64] ;  /* 0x0000002404047981 */ /* 0x000ea2000c1e1900 */
[----:B------:R-:W-:Y:S01]  /*1ff0*/  IMAD.MOV.U32 R14, RZ, RZ, R9 ;  /* 0x000000ffff0e7224 */ /* 0x000fe200078e0009 */
[----:B--2---:R-:W-:Y:S01]  /*2000*/  ISETP.NE.AND P0, PT, R4, R9, PT ;  /* 0x000000090400720c */ /* 0x004fe20003f05270 */
[----:B------:R-:W-:-:S12]  /*2010*/  IMAD.MOV.U32 R9, RZ, RZ, R4 ;  /* 0x000000ffff097224 */ /* 0x000fd800078e0004 */
[----:B------:R-:W-:Y:S05]  /*2020*/  @P0 BRA `(.L_x_67) ;  /* 0xfffffffc00e80947 */ /* 0x000fea000383ffff */
[----:B------:R-:W-:Y:S05]  /*2030*/  BSYNC.RECONVERGENT B2 ;  /* 0x0000000000027941 */ /* 0x000fea0003800200 */
.L_x_66:
[--C-:B------:R-:W-:Y:S01]  /*2040*/  SHF.R.S32.HI R15, RZ, 0x1f, R14.reuse ;  /* 0x0000001fff0f7819 */ /* 0x100fe2000001140e */
[----:B------:R-:W-:-:S07]  /*2050*/  IMAD.MOV.U32 R0, RZ, RZ, R14 ;  /* 0x000000ffff007224 */ /* 0x000fce00078e000e */
.L_x_65:
[----:B------:R-:W-:Y:S05]  /*2060*/  BSYNC.RECONVERGENT B1 ;  /* 0x0000000000017941 */ /* 0x000fea0003800200 */
.L_x_64:
[----:B------:R-:W-:-:S04]  /*2070*/  IMAD.WIDE R4, R16, 0x4, R2 ;  /* 0x0000000410047825 */ /* 0x000fc800078e0202 */
[----:B------:R-:W-:-:S06]  /*2080*/  IMAD.WIDE R4, R31, 0x4, R4 ;  /* 0x000000041f047825 */ /* 0x000fcc00078e0204 */
[----:B------:R-:W2:Y:S01]  /*2090*/  LDG.E R4, desc[UR36][R4.64+0x4] ;  /* 0x0000042404047981 */ /* 0x000ea2000c1e1900 */
[----:B------:R-:W-:Y:S01]  /*20a0*/  BSSY.RECONVERGENT B1, `(.L_x_68) ;  /* 0x0000010000017945 */ /* 0x000fe20003800200 */
[----:B------:R-:W-:Y:S02]  /*20b0*/  SHF.R.S32.HI R7, RZ, 0x1f, R33 ;  /* 0x0000001fff077819 */ /* 0x000fe40000011421 */
[-C--:B------:R-:W-:Y:S02]  /*20c0*/  MOV R6, R33.reuse ;  /* 0x0000002100067202 */ /* 0x080fe40000000f00 */
[----:B--2---:R-:W-:-:S13]  /*20d0*/  ISETP.NE.AND P0, PT, R4, R33, PT ;  /* 0x000000210400720c */ /* 0x004fda0003f05270 */
[----:B------:R-:W-:Y:S05]  /*20e0*/  @!P0 BRA `(.L_x_69) ;  /* 0x00000000002c8947 */ /* 0x000fea0003800000 */
[----:B------:R-:W-:Y:S01]  /*20f0*/  BSSY.RECONVERGENT B2, `(.L_x_70) ;  /* 0x0000008000027945 */ /* 0x000fe20003800200 */
[----:B------:R-:W-:-:S07]  /*2100*/  IMAD.MOV.U32 R7, RZ, RZ, R4 ;  /* 0x000000ffff077224 */ /* 0x000fce00078e0004 */
.L_x_71:
[----:B------:R-:W-:-:S06]  /*2110*/  IMAD.WIDE R4, R7, 0x4, R2 ;  /* 0x0000000407047825 */ /* 0x000fcc00078e0202 */
[----:B------:R-:W2:Y:S01]  /*2120*/  LDG.E R4, desc[UR36][R4.64] ;  /* 0x0000002404047981 */ /* 0x000ea2000c1e1900 */
[----:B------:R-:W-:Y:S01]  /*2130*/  IMAD.MOV.U32 R6, RZ, RZ, R7 ;  /* 0x000000ffff067224 */ /* 0x000fe200078e0007 */
[----:B--2---:R-:W-:Y:S01]  /*2140*/  ISETP.NE.AND P0, PT, R4, R7, PT ;  /* 0x000000070400720c */ /* 0x004fe20003f05270 */
[----:B------:R-:W-:-:S12]  /*2150*/  IMAD.MOV.U32 R7, RZ, RZ, R4 ;  /* 0x000000ffff077224 */ /* 0x000fd800078e0004 */
[----:B------:R-:W-:Y:S05]  /*2160*/  @P0 BRA `(.L_x_71) ;  /* 0xfffffffc00e80947 */ /* 0x000fea000383ffff */
[----:B------:R-:W-:Y:S05]  /*2170*/  BSYNC.RECONVERGENT B2 ;  /* 0x0000000000027941 */ /* 0x000fea0003800200 */
.L_x_70:
[--C-:B------:R-:W-:Y:S01]  /*2180*/  SHF.R.S32.HI R7, RZ, 0x1f, R6.reuse ;  /* 0x0000001fff077819 */ /* 0x100fe20000011406 */
[----:B------:R-:W-:-:S07]  /*2190*/  IMAD.MOV.U32 R33, RZ, RZ, R6 ;  /* 0x000000ffff217224 */ /* 0x000fce00078e0006 */
.L_x_69:
[----:B------:R-:W-:Y:S05]  /*21a0*/  BSYNC.RECONVERGENT B1 ;  /* 0x0000000000017941 */ /* 0x000fea0003800200 */
.L_x_68:
        /* <DEDUP_REMOVED lines=12> */
.L_x_72:
        /* <DEDUP_REMOVED lines=11> */
.L_x_63:
[----:B------:R-:W-:Y:S05]  /*2320*/  BSYNC.RECONVERGENT B0 ;  /* 0x0000000000007941 */ /* 0x000fea0003800200 */
.L_x_62:
[----:B------:R-:W-:-:S13]  /*2330*/  ISETP.NE.AND P0, PT, R28, RZ, PT ;  /* 0x000000ff1c00720c */ /* 0x000fda0003f05270 */
[----:B------:R-:W-:Y:S05]  /*2340*/  @P0 BRA `(.L_x_73) ;  /* 0xfffffff000240947 */ /* 0x000fea000383ffff */
.L_x_0:
[----:B------:R-:W-:Y:S05]  /*2350*/  WARPSYNC.ALL ;  /* 0x0000000000007948 */ /* 0x000fea0003800000 */
[----:B------:R-:W4:Y:S08]  /*2360*/  S2UR UR5, SR_CgaCtaId ;  /* 0x00000000000579c3 */ /* 0x000f300000008800 */
[----:B------:R-:W-:Y:S06]  /*2370*/  BAR.SYNC.DEFER_BLOCKING 0x0 ;  /* 0x0000000000007b1d */ /* 0x000fec0000010000 */
[----:B------:R-:W-:-:S02]  /*2380*/  UMOV UR4, 0x400 ;  /* 0x0000040000047882 */ /* 0x000fc40000000000 */
[----:B----4-:R-:W-:-:S09]  /*2390*/  ULEA UR4, UR5, UR4, 0x18 ;  /* 0x0000000405047291 */ /* 0x010fd2000f8ec0ff */
[----:B0123--:R-:W0:Y:S02]  /*23a0*/  LDS R0, [UR4] ;  /* 0x00000004ff007984 */ /* 0x00fe240008000800 */
[----:B0-----:R-:W-:-:S13]  /*23b0*/  ISETP.NE.AND P0, PT, R0, RZ, PT ;  /* 0x000000ff0000720c */ /* 0x001fda0003f05270 */
[----:B------:R-:W-:Y:S05]  /*23c0*/  @!P0 EXIT ;  /* 0x000000000000894d */ /* 0x000fea0003800000 */
[----:B------:R-:W-:Y:S06]  /*23d0*/  BAR.SYNC.DEFER_BLOCKING 0x0 ;  /* 0x0000000000007b1d */ /* 0x000fec0000010000 */
[----:B------:R-:W-:Y:S05]  /*23e0*/  BRA `(.L_x_74) ;  /* 0xffffffdc00b07947 */ /* 0x000fea000383ffff */
.L_x_75:
[----:B------:R-:W-:-:S00]  /*23f0*/  BRA `(.L_x_75) ;  /* 0xfffffffc00fc7947 */ /* 0x000fc0000383ffff */
[----:B------:R-:W-:-:S00]  /*2400*/  NOP ;  /* 0x0000000000007918 */ /* 0x000fc00000000000 */
[----:B------:R-:W-:-:S00]  /*2410*/  NOP ;  /* 0x0000000000007918 */ /* 0x000fc00000000000 */
[----:B------:R-:W-:-:S00]  /*2420*/  NOP ;  /* 0x0000000000007918 */ /* 0x000fc00000000000 */
[----:B------:R-:W-:-:S00]  /*2430*/  NOP ;  /* 0x0000000000007918 */ /* 0x000fc00000000000 */
[----:B------:R-:W-:-:S00]  /*2440*/  NOP ;  /* 0x0000000000007918 */ /* 0x000fc00000000000 */
[----:B------:R-:W-:-:S00]  /*2450*/  NOP ;  /* 0x0000000000007918 */ /* 0x000fc00000000000 */
[----:B------:R-:W-:-:S00]  /*2460*/  NOP ;  /* 0x0000000000007918 */ /* 0x000fc00000000000 */
[----:B------:R-:W-:-:S00]  /*2470*/  NOP ;  /* 0x0000000000007918 */ /* 0x000fc00000000000 */
.L_x_76:


//--------------------- .nv.global.init           --------------------------
	.section	.nv.global.init,"aw",@progbits
.nv.global.init:
	.type		$str$1,@object
	.size		$str$1,($str - $str$1)
$str$1:
        /*0000*/ 	.byte	0x76, 0x65, 0x72, 0x74, 0x69, 0x63, 0x61, 0x6c, 0x20, 0x25, 0x64, 0x0a, 0x00
	.type		$str,@object
	.size		$str,(.L_0 - $str)
$str:
        /*000d*/ 	.byte	0x77, 0x69, 0x64, 0x74, 0x68, 0x3a, 0x20, 0x25, 0x64, 0x2c, 0x20, 0x68, 0x65, 0x69, 0x67, 0x68
        /*001d*/ 	.byte	0x74, 0x3a, 0x20, 0x25, 0x64, 0x2c, 0x20, 0x68, 0x6f, 0x72, 0x69, 0x7a, 0x6f, 0x6e, 0x74, 0x61
        /*002d*/ 	.byte	0x6c, 0x20, 0x25, 0x64, 0x0a, 0x00
.L_0:


//--------------------- .nv.shared._Z10mergeTilesPKiPiiii --------------------------
	.section	.nv.shared._Z10mergeTilesPKiPiiii,"aw",@nobits
	.sectionflags	@""
	.align	4
.nv.shared._Z10mergeTilesPKiPiiii:
	.zero		1028


//--------------------- .nv.shared.reserved.0     --------------------------
	.section	.nv.shared.reserved.0,"aw",@nobits
	.weak		__nv_reservedSMEM_offset_0_alias
	.size		__nv_reservedSMEM_offset_0_alias, 0, 64
	.other		__nv_reservedSMEM_offset_0_alias,@"STO_CUDA_RESERVED_SHARED STV_DEFAULT"
__nv_reservedSMEM_offset_0_alias:
	.zero		0
	.zero		64


//--------------------- .nv.constant0._Z10mergeTilesPKiPiiii --------------------------
	.section	.nv.constant0._Z10mergeTilesPKiPiiii,"a",@progbits
	.sectionflags	@""
	.align	4
.nv.constant0._Z10mergeTilesPKiPiiii:
	.zero		924


//--------------------- SYMBOLS --------------------------

	.type		.nv.reservedSmem.offset0,@object
	.size		.nv.reservedSmem.offset0,0x4
	.type		.nv.reservedSmem.cap,@object
	.size		.nv.reservedSmem.cap,0x4
	.type		vprintf,@function
